//
// Generated by NVIDIA NVVM Compiler
//
// Compiler Build ID: CL-36424714
// Cuda compilation tools, release 13.0, V13.0.88
// Based on NVVM 20.0.0
//

.version 9.0
.target sm_100
.address_size 64

	// .globl	_Z17naive_gemm_kernelPfS_S_i
// _ZZ17tiled_gemm_kernelPfS_S_iE6tile_A has been demoted
// _ZZ17tiled_gemm_kernelPfS_S_iE6tile_B has been demoted
// _ZZ24packed_tiled_gemm_kernelPfS_S_iE6tile_A has been demoted
// _ZZ24packed_tiled_gemm_kernelPfS_S_iE6tile_B has been demoted
// _ZZ29packed_tiled_wmma_gemm_kernelP6__halfS0_PfiE6tile_A has been demoted
// _ZZ29packed_tiled_wmma_gemm_kernelP6__halfS0_PfiE6tile_B has been demoted

.visible .entry _Z17naive_gemm_kernelPfS_S_i(
	.param .u64 .ptr .align 1 _Z17naive_gemm_kernelPfS_S_i_param_0,
	.param .u64 .ptr .align 1 _Z17naive_gemm_kernelPfS_S_i_param_1,
	.param .u64 .ptr .align 1 _Z17naive_gemm_kernelPfS_S_i_param_2,
	.param .u32 _Z17naive_gemm_kernelPfS_S_i_param_3
)
{
	.reg .pred 	%p<10>;
	.reg .b32 	%r<40>;
	.reg .b32 	%f<67>;
	.reg .b64 	%rd<67>;

	ld.param.u64 	%rd14, [_Z17naive_gemm_kernelPfS_S_i_param_0];
	ld.param.u64 	%rd15, [_Z17naive_gemm_kernelPfS_S_i_param_1];
	ld.param.u32 	%r18, [_Z17naive_gemm_kernelPfS_S_i_param_3];
	cvta.to.global.u64 	%rd1, %rd15;
	cvta.to.global.u64 	%rd2, %rd14;
	mov.u32 	%r19, %ctaid.y;
	mov.u32 	%r20, %ntid.y;
	mov.u32 	%r21, %tid.y;
	mad.lo.s32 	%r1, %r19, %r20, %r21;
	mov.u32 	%r22, %ctaid.x;
	mov.u32 	%r23, %ntid.x;
	mov.u32 	%r24, %tid.x;
	mad.lo.s32 	%r2, %r22, %r23, %r24;
	max.s32 	%r25, %r1, %r2;
	setp.ge.s32 	%p1, %r25, %r18;
	@%p1 bra 	$L__BB0_13;
	mul.lo.s32 	%r3, %r18, %r1;
	and.b32  	%r4, %r18, 7;
	setp.lt.u32 	%p2, %r18, 8;
	mov.f32 	%f66, 0f00000000;
	mov.b32 	%r38, 0;
	@%p2 bra 	$L__BB0_4;
	and.b32  	%r38, %r18, 2147483640;
	neg.s32 	%r36, %r38;
	mul.wide.s32 	%rd16, %r18, 4;
	add.s64 	%rd3, %rd1, %rd16;
	shl.b32 	%r7, %r18, 3;
	mul.wide.s32 	%rd17, %r18, 8;
	add.s64 	%rd4, %rd1, %rd17;
	mul.wide.s32 	%rd18, %r18, 12;
	add.s64 	%rd5, %rd1, %rd18;
	mul.wide.s32 	%rd19, %r18, 16;
	add.s64 	%rd6, %rd1, %rd19;
	mul.wide.s32 	%rd20, %r18, 20;
	add.s64 	%rd7, %rd1, %rd20;
	mul.wide.s32 	%rd21, %r18, 24;
	add.s64 	%rd8, %rd1, %rd21;
	mul.wide.s32 	%rd22, %r18, 28;
	add.s64 	%rd9, %rd1, %rd22;
	mul.wide.u32 	%rd23, %r3, 4;
	add.s64 	%rd24, %rd23, %rd2;
	add.s64 	%rd66, %rd24, 16;
	mov.f32 	%f66, 0f00000000;
	mov.u32 	%r35, %r2;
$L__BB0_3:
	.pragma "nounroll";
	mul.wide.s32 	%rd25, %r35, 4;
	add.s64 	%rd26, %rd3, %rd25;
	add.s64 	%rd27, %rd4, %rd25;
	add.s64 	%rd28, %rd5, %rd25;
	add.s64 	%rd29, %rd6, %rd25;
	add.s64 	%rd30, %rd7, %rd25;
	add.s64 	%rd31, %rd8, %rd25;
	add.s64 	%rd32, %rd9, %rd25;
	add.s64 	%rd33, %rd1, %rd25;
	ld.global.f32 	%f16, [%rd66+-16];
	ld.global.f32 	%f17, [%rd33];
	fma.rn.f32 	%f18, %f16, %f17, %f66;
	ld.global.f32 	%f19, [%rd66+-12];
	ld.global.f32 	%f20, [%rd26];
	fma.rn.f32 	%f21, %f19, %f20, %f18;
	ld.global.f32 	%f22, [%rd66+-8];
	ld.global.f32 	%f23, [%rd27];
	fma.rn.f32 	%f24, %f22, %f23, %f21;
	ld.global.f32 	%f25, [%rd66+-4];
	ld.global.f32 	%f26, [%rd28];
	fma.rn.f32 	%f27, %f25, %f26, %f24;
	ld.global.f32 	%f28, [%rd66];
	ld.global.f32 	%f29, [%rd29];
	fma.rn.f32 	%f30, %f28, %f29, %f27;
	ld.global.f32 	%f31, [%rd66+4];
	ld.global.f32 	%f32, [%rd30];
	fma.rn.f32 	%f33, %f31, %f32, %f30;
	ld.global.f32 	%f34, [%rd66+8];
	ld.global.f32 	%f35, [%rd31];
	fma.rn.f32 	%f36, %f34, %f35, %f33;
	ld.global.f32 	%f37, [%rd66+12];
	ld.global.f32 	%f38, [%rd32];
	fma.rn.f32 	%f66, %f37, %f38, %f36;
	add.s32 	%r36, %r36, 8;
	add.s32 	%r35, %r35, %r7;
	add.s64 	%rd66, %rd66, 32;
	setp.ne.s32 	%p3, %r36, 0;
	@%p3 bra 	$L__BB0_3;
$L__BB0_4:
	setp.eq.s32 	%p4, %r4, 0;
	@%p4 bra 	$L__BB0_12;
	and.b32  	%r13, %r18, 3;
	setp.lt.u32 	%p5, %r4, 4;
	@%p5 bra 	$L__BB0_7;
	add.s32 	%r27, %r38, %r3;
	mul.wide.u32 	%rd34, %r27, 4;
	add.s64 	%rd35, %rd2, %rd34;
	ld.global.f32 	%f40, [%rd35];
	mad.lo.s32 	%r28, %r38, %r18, %r2;
	mul.wide.s32 	%rd36, %r28, 4;
	add.s64 	%rd37, %rd1, %rd36;
	ld.global.f32 	%f41, [%rd37];
	fma.rn.f32 	%f42, %f40, %f41, %f66;
	cvt.u64.u32 	%rd38, %r3;
	cvt.u64.u32 	%rd39, %r38;
	add.s64 	%rd40, %rd39, %rd38;
	shl.b64 	%rd41, %rd40, 2;
	add.s64 	%rd42, %rd2, %rd41;
	ld.global.f32 	%f43, [%rd42+4];
	mul.wide.s32 	%rd43, %r18, 4;
	add.s64 	%rd44, %rd37, %rd43;
	ld.global.f32 	%f44, [%rd44];
	fma.rn.f32 	%f45, %f43, %f44, %f42;
	ld.global.f32 	%f46, [%rd42+8];
	add.s64 	%rd45, %rd44, %rd43;
	ld.global.f32 	%f47, [%rd45];
	fma.rn.f32 	%f48, %f46, %f47, %f45;
	ld.global.f32 	%f49, [%rd42+12];
	add.s64 	%rd46, %rd45, %rd43;
	ld.global.f32 	%f50, [%rd46];
	fma.rn.f32 	%f66, %f49, %f50, %f48;
	add.s32 	%r38, %r38, 4;
$L__BB0_7:
	setp.eq.s32 	%p6, %r13, 0;
	@%p6 bra 	$L__BB0_12;
	setp.eq.s32 	%p7, %r13, 1;
	@%p7 bra 	$L__BB0_10;
	add.s32 	%r29, %r38, %r3;
	mul.wide.u32 	%rd47, %r29, 4;
	add.s64 	%rd48, %rd2, %rd47;
	ld.global.f32 	%f52, [%rd48];
	mad.lo.s32 	%r30, %r38, %r18, %r2;
	mul.wide.s32 	%rd49, %r30, 4;
	add.s64 	%rd50, %rd1, %rd49;
	ld.global.f32 	%f53, [%rd50];
	fma.rn.f32 	%f54, %f52, %f53, %f66;
	cvt.u64.u32 	%rd51, %r3;
	cvt.u64.u32 	%rd52, %r38;
	add.s64 	%rd53, %rd52, %rd51;
	shl.b64 	%rd54, %rd53, 2;
	add.s64 	%rd55, %rd2, %rd54;
	ld.global.f32 	%f55, [%rd55+4];
	mul.wide.s32 	%rd56, %r18, 4;
	add.s64 	%rd57, %rd50, %rd56;
	ld.global.f32 	%f56, [%rd57];
	fma.rn.f32 	%f66, %f55, %f56, %f54;
	add.s32 	%r38, %r38, 2;
$L__BB0_10:
	and.b32  	%r31, %r18, 1;
	setp.eq.b32 	%p8, %r31, 1;
	not.pred 	%p9, %p8;
	@%p9 bra 	$L__BB0_12;
	add.s32 	%r32, %r38, %r3;
	mul.wide.u32 	%rd58, %r32, 4;
	add.s64 	%rd59, %rd2, %rd58;
	ld.global.f32 	%f57, [%rd59];
	mad.lo.s32 	%r33, %r38, %r18, %r2;
	mul.wide.s32 	%rd60, %r33, 4;
	add.s64 	%rd61, %rd1, %rd60;
	ld.global.f32 	%f58, [%rd61];
	fma.rn.f32 	%f66, %f57, %f58, %f66;
$L__BB0_12:
	ld.param.u64 	%rd65, [_Z17naive_gemm_kernelPfS_S_i_param_2];
	add.s32 	%r34, %r3, %r2;
	cvta.to.global.u64 	%rd62, %rd65;
	mul.wide.s32 	%rd63, %r34, 4;
	add.s64 	%rd64, %rd62, %rd63;
	st.global.f32 	[%rd64], %f66;
$L__BB0_13:
	ret;

}
	// .globl	_Z17tiled_gemm_kernelPfS_S_i
.visible .entry _Z17tiled_gemm_kernelPfS_S_i(
	.param .u64 .ptr .align 1 _Z17tiled_gemm_kernelPfS_S_i_param_0,
	.param .u64 .ptr .align 1 _Z17tiled_gemm_kernelPfS_S_i_param_1,
	.param .u64 .ptr .align 1 _Z17tiled_gemm_kernelPfS_S_i_param_2,
	.param .u32 _Z17tiled_gemm_kernelPfS_S_i_param_3
)
{
	.reg .pred 	%p<10>;
	.reg .b32 	%r<40>;
	.reg .b32 	%f<111>;
	.reg .b64 	%rd<13>;
	// demoted variable
	.shared .align 4 .b8 _ZZ17tiled_gemm_kernelPfS_S_iE6tile_A[4096];
	// demoted variable
	.shared .align 4 .b8 _ZZ17tiled_gemm_kernelPfS_S_iE6tile_B[4096];
	ld.param.u64 	%rd3, [_Z17tiled_gemm_kernelPfS_S_i_param_0];
	ld.param.u64 	%rd4, [_Z17tiled_gemm_kernelPfS_S_i_param_1];
	ld.param.u64 	%rd5, [_Z17tiled_gemm_kernelPfS_S_i_param_2];
	ld.param.u32 	%r23, [_Z17tiled_gemm_kernelPfS_S_i_param_3];
	mov.u32 	%r24, %ctaid.x;
	mov.u32 	%r25, %ctaid.y;
	mov.u32 	%r35, %tid.x;
	mov.u32 	%r37, %tid.y;
	shl.b32 	%r26, %r25, 5;
	add.s32 	%r3, %r26, %r37;
	shl.b32 	%r4, %r24, 5;
	add.s32 	%r5, %r4, %r35;
	setp.lt.s32 	%p1, %r23, 1;
	mov.f32 	%f110, 0f00000000;
	@%p1 bra 	$L__BB1_7;
	shl.b32 	%r28, %r37, 7;
	mov.u32 	%r29, _ZZ17tiled_gemm_kernelPfS_S_iE6tile_A;
	add.s32 	%r6, %r29, %r28;
	shl.b32 	%r30, %r35, 2;
	add.s32 	%r7, %r6, %r30;
	mov.u32 	%r31, _ZZ17tiled_gemm_kernelPfS_S_iE6tile_B;
	add.s32 	%r9, %r31, %r30;
	add.s32 	%r8, %r9, %r28;
	mad.lo.s32 	%r32, %r37, %r23, %r35;
	add.s32 	%r38, %r32, %r4;
	shl.b32 	%r11, %r23, 5;
	mad.lo.s32 	%r36, %r23, %r3, %r35;
	cvta.to.global.u64 	%rd1, %rd3;
	cvta.to.global.u64 	%rd2, %rd4;
	mov.f32 	%f110, 0f00000000;
	mov.b32 	%r39, 0;
$L__BB1_2:
	setp.ge.u32 	%p2, %r3, %r23;
	setp.ge.s32 	%p3, %r35, %r23;
	mov.f32 	%f108, 0f00000000;
	or.pred  	%p4, %p2, %p3;
	@%p4 bra 	$L__BB1_4;
	mul.wide.u32 	%rd6, %r36, 4;
	add.s64 	%rd7, %rd1, %rd6;
	ld.global.f32 	%f108, [%rd7];
$L__BB1_4:
	setp.ge.u32 	%p5, %r5, %r23;
	st.shared.f32 	[%r7], %f108;
	setp.ge.s32 	%p6, %r37, %r23;
	mov.f32 	%f109, 0f00000000;
	or.pred  	%p7, %p5, %p6;
	@%p7 bra 	$L__BB1_6;
	mul.wide.u32 	%rd8, %r38, 4;
	add.s64 	%rd9, %rd2, %rd8;
	ld.global.f32 	%f109, [%rd9];
$L__BB1_6:
	st.shared.f32 	[%r8], %f109;
	bar.sync 	0;
	ld.shared.f32 	%f12, [%r6];
	ld.shared.f32 	%f13, [%r9];
	fma.rn.f32 	%f14, %f12, %f13, %f110;
	ld.shared.f32 	%f15, [%r6+4];
	ld.shared.f32 	%f16, [%r9+128];
	fma.rn.f32 	%f17, %f15, %f16, %f14;
	ld.shared.f32 	%f18, [%r6+8];
	ld.shared.f32 	%f19, [%r9+256];
	fma.rn.f32 	%f20, %f18, %f19, %f17;
	ld.shared.f32 	%f21, [%r6+12];
	ld.shared.f32 	%f22, [%r9+384];
	fma.rn.f32 	%f23, %f21, %f22, %f20;
	ld.shared.f32 	%f24, [%r6+16];
	ld.shared.f32 	%f25, [%r9+512];
	fma.rn.f32 	%f26, %f24, %f25, %f23;
	ld.shared.f32 	%f27, [%r6+20];
	ld.shared.f32 	%f28, [%r9+640];
	fma.rn.f32 	%f29, %f27, %f28, %f26;
	ld.shared.f32 	%f30, [%r6+24];
	ld.shared.f32 	%f31, [%r9+768];
	fma.rn.f32 	%f32, %f30, %f31, %f29;
	ld.shared.f32 	%f33, [%r6+28];
	ld.shared.f32 	%f34, [%r9+896];
	fma.rn.f32 	%f35, %f33, %f34, %f32;
	ld.shared.f32 	%f36, [%r6+32];
	ld.shared.f32 	%f37, [%r9+1024];
	fma.rn.f32 	%f38, %f36, %f37, %f35;
	ld.shared.f32 	%f39, [%r6+36];
	ld.shared.f32 	%f40, [%r9+1152];
	fma.rn.f32 	%f41, %f39, %f40, %f38;
	ld.shared.f32 	%f42, [%r6+40];
	ld.shared.f32 	%f43, [%r9+1280];
	fma.rn.f32 	%f44, %f42, %f43, %f41;
	ld.shared.f32 	%f45, [%r6+44];
	ld.shared.f32 	%f46, [%r9+1408];
	fma.rn.f32 	%f47, %f45, %f46, %f44;
	ld.shared.f32 	%f48, [%r6+48];
	ld.shared.f32 	%f49, [%r9+1536];
	fma.rn.f32 	%f50, %f48, %f49, %f47;
	ld.shared.f32 	%f51, [%r6+52];
	ld.shared.f32 	%f52, [%r9+1664];
	fma.rn.f32 	%f53, %f51, %f52, %f50;
	ld.shared.f32 	%f54, [%r6+56];
	ld.shared.f32 	%f55, [%r9+1792];
	fma.rn.f32 	%f56, %f54, %f55, %f53;
	ld.shared.f32 	%f57, [%r6+60];
	ld.shared.f32 	%f58, [%r9+1920];
	fma.rn.f32 	%f59, %f57, %f58, %f56;
	ld.shared.f32 	%f60, [%r6+64];
	ld.shared.f32 	%f61, [%r9+2048];
	fma.rn.f32 	%f62, %f60, %f61, %f59;
	ld.shared.f32 	%f63, [%r6+68];
	ld.shared.f32 	%f64, [%r9+2176];
	fma.rn.f32 	%f65, %f63, %f64, %f62;
	ld.shared.f32 	%f66, [%r6+72];
	ld.shared.f32 	%f67, [%r9+2304];
	fma.rn.f32 	%f68, %f66, %f67, %f65;
	ld.shared.f32 	%f69, [%r6+76];
	ld.shared.f32 	%f70, [%r9+2432];
	fma.rn.f32 	%f71, %f69, %f70, %f68;
	ld.shared.f32 	%f72, [%r6+80];
	ld.shared.f32 	%f73, [%r9+2560];
	fma.rn.f32 	%f74, %f72, %f73, %f71;
	ld.shared.f32 	%f75, [%r6+84];
	ld.shared.f32 	%f76, [%r9+2688];
	fma.rn.f32 	%f77, %f75, %f76, %f74;
	ld.shared.f32 	%f78, [%r6+88];
	ld.shared.f32 	%f79, [%r9+2816];
	fma.rn.f32 	%f80, %f78, %f79, %f77;
	ld.shared.f32 	%f81, [%r6+92];
	ld.shared.f32 	%f82, [%r9+2944];
	fma.rn.f32 	%f83, %f81, %f82, %f80;
	ld.shared.f32 	%f84, [%r6+96];
	ld.shared.f32 	%f85, [%r9+3072];
	fma.rn.f32 	%f86, %f84, %f85, %f83;
	ld.shared.f32 	%f87, [%r6+100];
	ld.shared.f32 	%f88, [%r9+3200];
	fma.rn.f32 	%f89, %f87, %f88, %f86;
	ld.shared.f32 	%f90, [%r6+104];
	ld.shared.f32 	%f91, [%r9+3328];
	fma.rn.f32 	%f92, %f90, %f91, %f89;
	ld.shared.f32 	%f93, [%r6+108];
	ld.shared.f32 	%f94, [%r9+3456];
	fma.rn.f32 	%f95, %f93, %f94, %f92;
	ld.shared.f32 	%f96, [%r6+112];
	ld.shared.f32 	%f97, [%r9+3584];
	fma.rn.f32 	%f98, %f96, %f97, %f95;
	ld.shared.f32 	%f99, [%r6+116];
	ld.shared.f32 	%f100, [%r9+3712];
	fma.rn.f32 	%f101, %f99, %f100, %f98;
	ld.shared.f32 	%f102, [%r6+120];
	ld.shared.f32 	%f103, [%r9+3840];
	fma.rn.f32 	%f104, %f102, %f103, %f101;
	ld.shared.f32 	%f105, [%r6+124];
	ld.shared.f32 	%f106, [%r9+3968];
	fma.rn.f32 	%f110, %f105, %f106, %f104;
	bar.sync 	0;
	add.s32 	%r39, %r39, 32;
	add.s32 	%r38, %r38, %r11;
	add.s32 	%r37, %r37, 32;
	add.s32 	%r36, %r36, 32;
	add.s32 	%r35, %r35, 32;
	setp.lt.s32 	%p8, %r39, %r23;
	@%p8 bra 	$L__BB1_2;
$L__BB1_7:
	max.s32 	%r33, %r3, %r5;
	setp.ge.s32 	%p9, %r33, %r23;
	@%p9 bra 	$L__BB1_9;
	mad.lo.s32 	%r34, %r23, %r3, %r5;
	cvta.to.global.u64 	%rd10, %rd5;
	mul.wide.u32 	%rd11, %r34, 4;
	add.s64 	%rd12, %rd10, %rd11;
	st.global.f32 	[%rd12], %f110;
$L__BB1_9:
	ret;

}
	// .globl	_Z18pack_matrix_kernelPfS_i
.visible .entry _Z18pack_matrix_kernelPfS_i(
	.param .u64 .ptr .align 1 _Z18pack_matrix_kernelPfS_i_param_0,
	.param .u64 .ptr .align 1 _Z18pack_matrix_kernelPfS_i_param_1,
	.param .u32 _Z18pack_matrix_kernelPfS_i_param_2
)
{
	.reg .pred 	%p<2>;
	.reg .b32 	%r<18>;
	.reg .b32 	%f<2>;
	.reg .b64 	%rd<9>;

	ld.param.u64 	%rd1, [_Z18pack_matrix_kernelPfS_i_param_0];
	ld.param.u64 	%rd2, [_Z18pack_matrix_kernelPfS_i_param_1];
	ld.param.u32 	%r7, [_Z18pack_matrix_kernelPfS_i_param_2];
	mov.u32 	%r1, %ctaid.y;
	shl.b32 	%r8, %r1, 5;
	mov.u32 	%r2, %tid.y;
	add.s32 	%r3, %r8, %r2;
	mov.u32 	%r4, %ctaid.x;
	shl.b32 	%r9, %r4, 5;
	mov.u32 	%r5, %tid.x;
	add.s32 	%r6, %r9, %r5;
	max.s32 	%r10, %r3, %r6;
	setp.ge.s32 	%p1, %r10, %r7;
	@%p1 bra 	$L__BB2_2;
	cvta.to.global.u64 	%rd3, %rd1;
	cvta.to.global.u64 	%rd4, %rd2;
	mad.lo.s32 	%r11, %r7, %r3, %r6;
	shr.u32 	%r12, %r7, 5;
	mad.lo.s32 	%r13, %r12, %r1, %r4;
	shl.b32 	%r14, %r2, 5;
	add.s32 	%r15, %r14, %r5;
	shl.b32 	%r16, %r13, 10;
	add.s32 	%r17, %r16, %r15;
	mul.wide.s32 	%rd5, %r11, 4;
	add.s64 	%rd6, %rd3, %rd5;
	ld.global.f32 	%f1, [%rd6];
	mul.wide.s32 	%rd7, %r17, 4;
	add.s64 	%rd8, %rd4, %rd7;
	st.global.f32 	[%rd8], %f1;
$L__BB2_2:
	ret;

}
	// .globl	_Z24packed_tiled_gemm_kernelPfS_S_i
.visible .entry _Z24packed_tiled_gemm_kernelPfS_S_i(
	.param .u64 .ptr .align 1 _Z24packed_tiled_gemm_kernelPfS_S_i_param_0,
	.param .u64 .ptr .align 1 _Z24packed_tiled_gemm_kernelPfS_S_i_param_1,
	.param .u64 .ptr .align 1 _Z24packed_tiled_gemm_kernelPfS_S_i_param_2,
	.param .u32 _Z24packed_tiled_gemm_kernelPfS_S_i_param_3
)
{
	.reg .pred 	%p<4>;
	.reg .b32 	%r<44>;
	.reg .b32 	%f<105>;
	.reg .b64 	%rd<13>;
	// demoted variable
	.shared .align 4 .b8 _ZZ24packed_tiled_gemm_kernelPfS_S_iE6tile_A[4096];
	// demoted variable
	.shared .align 4 .b8 _ZZ24packed_tiled_gemm_kernelPfS_S_iE6tile_B[4096];
	ld.param.u64 	%rd3, [_Z24packed_tiled_gemm_kernelPfS_S_i_param_0];
	ld.param.u64 	%rd4, [_Z24packed_tiled_gemm_kernelPfS_S_i_param_1];
	ld.param.u64 	%rd5, [_Z24packed_tiled_gemm_kernelPfS_S_i_param_2];
	ld.param.u32 	%r21, [_Z24packed_tiled_gemm_kernelPfS_S_i_param_3];
	mov.u32 	%r1, %ctaid.x;
	mov.u32 	%r2, %ctaid.y;
	mov.u32 	%r3, %tid.x;
	mov.u32 	%r4, %tid.y;
	shl.b32 	%r22, %r2, 5;
	add.s32 	%r5, %r22, %r4;
	shl.b32 	%r23, %r1, 5;
	add.s32 	%r6, %r23, %r3;
	setp.lt.s32 	%p1, %r21, 32;
	mov.f32 	%f104, 0f00000000;
	@%p1 bra 	$L__BB3_3;
	shr.s32 	%r24, %r21, 31;
	shr.u32 	%r25, %r24, 27;
	add.s32 	%r26, %r21, %r25;
	shr.s32 	%r27, %r26, 5;
	neg.s32 	%r43, %r27;
	shl.b32 	%r28, %r4, 5;
	shl.b32 	%r29, %r4, 7;
	mov.u32 	%r30, _ZZ24packed_tiled_gemm_kernelPfS_S_iE6tile_A;
	add.s32 	%r7, %r30, %r29;
	shl.b32 	%r31, %r3, 2;
	add.s32 	%r8, %r7, %r31;
	mov.u32 	%r32, _ZZ24packed_tiled_gemm_kernelPfS_S_iE6tile_B;
	add.s32 	%r10, %r32, %r31;
	add.s32 	%r9, %r10, %r29;
	shl.b32 	%r33, %r1, 10;
	or.b32  	%r34, %r3, %r33;
	add.s32 	%r42, %r34, %r28;
	shl.b32 	%r13, %r27, 10;
	mul.lo.s32 	%r35, %r2, %r27;
	shl.b32 	%r36, %r35, 10;
	or.b32  	%r37, %r3, %r36;
	add.s32 	%r41, %r37, %r28;
	cvta.to.global.u64 	%rd1, %rd3;
	cvta.to.global.u64 	%rd2, %rd4;
	mov.f32 	%f104, 0f00000000;
$L__BB3_2:
	mul.wide.u32 	%rd6, %r41, 4;
	add.s64 	%rd7, %rd1, %rd6;
	ld.global.f32 	%f6, [%rd7];
	st.shared.f32 	[%r8], %f6;
	mul.wide.u32 	%rd8, %r42, 4;
	add.s64 	%rd9, %rd2, %rd8;
	ld.global.f32 	%f7, [%rd9];
	st.shared.f32 	[%r9], %f7;
	bar.sync 	0;
	ld.shared.f32 	%f8, [%r7];
	ld.shared.f32 	%f9, [%r10];
	fma.rn.f32 	%f10, %f8, %f9, %f104;
	ld.shared.f32 	%f11, [%r7+4];
	ld.shared.f32 	%f12, [%r10+128];
	fma.rn.f32 	%f13, %f11, %f12, %f10;
	ld.shared.f32 	%f14, [%r7+8];
	ld.shared.f32 	%f15, [%r10+256];
	fma.rn.f32 	%f16, %f14, %f15, %f13;
	ld.shared.f32 	%f17, [%r7+12];
	ld.shared.f32 	%f18, [%r10+384];
	fma.rn.f32 	%f19, %f17, %f18, %f16;
	ld.shared.f32 	%f20, [%r7+16];
	ld.shared.f32 	%f21, [%r10+512];
	fma.rn.f32 	%f22, %f20, %f21, %f19;
	ld.shared.f32 	%f23, [%r7+20];
	ld.shared.f32 	%f24, [%r10+640];
	fma.rn.f32 	%f25, %f23, %f24, %f22;
	ld.shared.f32 	%f26, [%r7+24];
	ld.shared.f32 	%f27, [%r10+768];
	fma.rn.f32 	%f28, %f26, %f27, %f25;
	ld.shared.f32 	%f29, [%r7+28];
	ld.shared.f32 	%f30, [%r10+896];
	fma.rn.f32 	%f31, %f29, %f30, %f28;
	ld.shared.f32 	%f32, [%r7+32];
	ld.shared.f32 	%f33, [%r10+1024];
	fma.rn.f32 	%f34, %f32, %f33, %f31;
	ld.shared.f32 	%f35, [%r7+36];
	ld.shared.f32 	%f36, [%r10+1152];
	fma.rn.f32 	%f37, %f35, %f36, %f34;
	ld.shared.f32 	%f38, [%r7+40];
	ld.shared.f32 	%f39, [%r10+1280];
	fma.rn.f32 	%f40, %f38, %f39, %f37;
	ld.shared.f32 	%f41, [%r7+44];
	ld.shared.f32 	%f42, [%r10+1408];
	fma.rn.f32 	%f43, %f41, %f42, %f40;
	ld.shared.f32 	%f44, [%r7+48];
	ld.shared.f32 	%f45, [%r10+1536];
	fma.rn.f32 	%f46, %f44, %f45, %f43;
	ld.shared.f32 	%f47, [%r7+52];
	ld.shared.f32 	%f48, [%r10+1664];
	fma.rn.f32 	%f49, %f47, %f48, %f46;
	ld.shared.f32 	%f50, [%r7+56];
	ld.shared.f32 	%f51, [%r10+1792];
	fma.rn.f32 	%f52, %f50, %f51, %f49;
	ld.shared.f32 	%f53, [%r7+60];
	ld.shared.f32 	%f54, [%r10+1920];
	fma.rn.f32 	%f55, %f53, %f54, %f52;
	ld.shared.f32 	%f56, [%r7+64];
	ld.shared.f32 	%f57, [%r10+2048];
	fma.rn.f32 	%f58, %f56, %f57, %f55;
	ld.shared.f32 	%f59, [%r7+68];
	ld.shared.f32 	%f60, [%r10+2176];
	fma.rn.f32 	%f61, %f59, %f60, %f58;
	ld.shared.f32 	%f62, [%r7+72];
	ld.shared.f32 	%f63, [%r10+2304];
	fma.rn.f32 	%f64, %f62, %f63, %f61;
	ld.shared.f32 	%f65, [%r7+76];
	ld.shared.f32 	%f66, [%r10+2432];
	fma.rn.f32 	%f67, %f65, %f66, %f64;
	ld.shared.f32 	%f68, [%r7+80];
	ld.shared.f32 	%f69, [%r10+2560];
	fma.rn.f32 	%f70, %f68, %f69, %f67;
	ld.shared.f32 	%f71, [%r7+84];
	ld.shared.f32 	%f72, [%r10+2688];
	fma.rn.f32 	%f73, %f71, %f72, %f70;
	ld.shared.f32 	%f74, [%r7+88];
	ld.shared.f32 	%f75, [%r10+2816];
	fma.rn.f32 	%f76, %f74, %f75, %f73;
	ld.shared.f32 	%f77, [%r7+92];
	ld.shared.f32 	%f78, [%r10+2944];
	fma.rn.f32 	%f79, %f77, %f78, %f76;
	ld.shared.f32 	%f80, [%r7+96];
	ld.shared.f32 	%f81, [%r10+3072];
	fma.rn.f32 	%f82, %f80, %f81, %f79;
	ld.shared.f32 	%f83, [%r7+100];
	ld.shared.f32 	%f84, [%r10+3200];
	fma.rn.f32 	%f85, %f83, %f84, %f82;
	ld.shared.f32 	%f86, [%r7+104];
	ld.shared.f32 	%f87, [%r10+3328];
	fma.rn.f32 	%f88, %f86, %f87, %f85;
	ld.shared.f32 	%f89, [%r7+108];
	ld.shared.f32 	%f90, [%r10+3456];
	fma.rn.f32 	%f91, %f89, %f90, %f88;
	ld.shared.f32 	%f92, [%r7+112];
	ld.shared.f32 	%f93, [%r10+3584];
	fma.rn.f32 	%f94, %f92, %f93, %f91;
	ld.shared.f32 	%f95, [%r7+116];
	ld.shared.f32 	%f96, [%r10+3712];
	fma.rn.f32 	%f97, %f95, %f96, %f94;
	ld.shared.f32 	%f98, [%r7+120];
	ld.shared.f32 	%f99, [%r10+3840];
	fma.rn.f32 	%f100, %f98, %f99, %f97;
	ld.shared.f32 	%f101, [%r7+124];
	ld.shared.f32 	%f102, [%r10+3968];
	fma.rn.f32 	%f104, %f101, %f102, %f100;
	bar.sync 	0;
	add.s32 	%r43, %r43, 1;
	setp.ne.s32 	%p2, %r43, 0;
	add.s32 	%r42, %r42, %r13;
	add.s32 	%r41, %r41, 1024;
	@%p2 bra 	$L__BB3_2;
$L__BB3_3:
	max.s32 	%r39, %r5, %r6;
	setp.ge.s32 	%p3, %r39, %r21;
	@%p3 bra 	$L__BB3_5;
	mad.lo.s32 	%r40, %r21, %r5, %r6;
	cvta.to.global.u64 	%rd10, %rd5;
	mul.wide.u32 	%rd11, %r40, 4;
	add.s64 	%rd12, %rd10, %rd11;
	st.global.f32 	[%rd12], %f104;
$L__BB3_5:
	ret;

}
	// .globl	_Z25pack_float_to_half_kernelPfP6__halfi
.visible .entry _Z25pack_float_to_half_kernelPfP6__halfi(
	.param .u64 .ptr .align 1 _Z25pack_float_to_half_kernelPfP6__halfi_param_0,
	.param .u64 .ptr .align 1 _Z25pack_float_to_half_kernelPfP6__halfi_param_1,
	.param .u32 _Z25pack_float_to_half_kernelPfP6__halfi_param_2
)
{
	.reg .pred 	%p<2>;
	.reg .b16 	%rs<2>;
	.reg .b32 	%r<18>;
	.reg .b32 	%f<2>;
	.reg .b64 	%rd<9>;

	ld.param.u64 	%rd1, [_Z25pack_float_to_half_kernelPfP6__halfi_param_0];
	ld.param.u64 	%rd2, [_Z25pack_float_to_half_kernelPfP6__halfi_param_1];
	ld.param.u32 	%r7, [_Z25pack_float_to_half_kernelPfP6__halfi_param_2];
	mov.u32 	%r1, %ctaid.y;
	shl.b32 	%r8, %r1, 5;
	mov.u32 	%r2, %tid.y;
	add.s32 	%r3, %r8, %r2;
	mov.u32 	%r4, %ctaid.x;
	shl.b32 	%r9, %r4, 5;
	mov.u32 	%r5, %tid.x;
	add.s32 	%r6, %r9, %r5;
	max.s32 	%r10, %r3, %r6;
	setp.ge.s32 	%p1, %r10, %r7;
	@%p1 bra 	$L__BB4_2;
	cvta.to.global.u64 	%rd3, %rd1;
	cvta.to.global.u64 	%rd4, %rd2;
	mad.lo.s32 	%r11, %r7, %r3, %r6;
	shr.u32 	%r12, %r7, 5;
	mad.lo.s32 	%r13, %r12, %r1, %r4;
	shl.b32 	%r14, %r2, 5;
	add.s32 	%r15, %r14, %r5;
	shl.b32 	%r16, %r13, 10;
	add.s32 	%r17, %r16, %r15;
	mul.wide.s32 	%rd5, %r11, 4;
	add.s64 	%rd6, %rd3, %rd5;
	ld.global.f32 	%f1, [%rd6];
	// begin inline asm
	{  cvt.rn.f16.f32 %rs1, %f1;}

	// end inline asm
	mul.wide.s32 	%rd7, %r17, 2;
	add.s64 	%rd8, %rd4, %rd7;
	st.global.u16 	[%rd8], %rs1;
$L__BB4_2:
	ret;

}
	// .globl	_Z29packed_tiled_wmma_gemm_kernelP6__halfS0_Pfi
.visible .entry _Z29packed_tiled_wmma_gemm_kernelP6__halfS0_Pfi(
	.param .u64 .ptr .align 1 _Z29packed_tiled_wmma_gemm_kernelP6__halfS0_Pfi_param_0,
	.param .u64 .ptr .align 1 _Z29packed_tiled_wmma_gemm_kernelP6__halfS0_Pfi_param_1,
	.param .u64 .ptr .align 1 _Z29packed_tiled_wmma_gemm_kernelP6__halfS0_Pfi_param_2,
	.param .u32 _Z29packed_tiled_wmma_gemm_kernelP6__halfS0_Pfi_param_3
)
{
	.reg .pred 	%p<13>;
	.reg .b16 	%rs<15>;
	.reg .b32 	%r<191>;
	.reg .b32 	%f<67>;
	.reg .b64 	%rd<47>;
	// demoted variable
	.shared .align 2 .b8 _ZZ29packed_tiled_wmma_gemm_kernelP6__halfS0_PfiE6tile_A[2048];
	// demoted variable
	.shared .align 2 .b8 _ZZ29packed_tiled_wmma_gemm_kernelP6__halfS0_PfiE6tile_B[2048];
	ld.param.u64 	%rd9, [_Z29packed_tiled_wmma_gemm_kernelP6__halfS0_Pfi_param_0];
	ld.param.u64 	%rd10, [_Z29packed_tiled_wmma_gemm_kernelP6__halfS0_Pfi_param_1];
	ld.param.u64 	%rd8, [_Z29packed_tiled_wmma_gemm_kernelP6__halfS0_Pfi_param_2];
	ld.param.u32 	%r67, [_Z29packed_tiled_wmma_gemm_kernelP6__halfS0_Pfi_param_3];
	cvta.to.global.u64 	%rd1, %rd10;
	cvta.to.global.u64 	%rd2, %rd9;
	mov.u32 	%r1, %ctaid.x;
	mov.u32 	%r2, %ctaid.y;
	mov.u32 	%r68, %tid.y;
	mov.u32 	%r3, %ntid.x;
	mov.u32 	%r69, %tid.x;
	mad.lo.s32 	%r4, %r68, %r3, %r69;
	shr.u32 	%r70, %r4, 2;
	and.b32  	%r5, %r70, 1048560;
	shr.u32 	%r71, %r4, 1;
	and.b32  	%r6, %r71, 16;
	shl.b32 	%r72, %r2, 5;
	add.s32 	%r7, %r5, %r72;
	shl.b32 	%r73, %r1, 5;
	or.b32  	%r8, %r6, %r73;
	shr.s32 	%r74, %r67, 31;
	shr.u32 	%r75, %r74, 27;
	add.s32 	%r76, %r67, %r75;
	shr.s32 	%r9, %r76, 5;
	setp.lt.s32 	%p1, %r67, 32;
	mov.f32 	%f51, 0f00000000;
	mov.f32 	%f52, %f51;
	mov.f32 	%f53, %f51;
	mov.f32 	%f54, %f51;
	mov.f32 	%f55, %f51;
	mov.f32 	%f56, %f51;
	mov.f32 	%f57, %f51;
	mov.f32 	%f58, %f51;
	@%p1 bra 	$L__BB5_13;
	mul.lo.s32 	%r10, %r9, %r2;
	mov.u32 	%r78, %ntid.y;
	mul.lo.s32 	%r11, %r3, %r78;
	shl.b32 	%r79, %r5, 6;
	mov.u32 	%r80, _ZZ29packed_tiled_wmma_gemm_kernelP6__halfS0_PfiE6tile_A;
	add.s32 	%r12, %r80, %r79;
	shl.b32 	%r81, %r6, 1;
	mov.u32 	%r82, _ZZ29packed_tiled_wmma_gemm_kernelP6__halfS0_PfiE6tile_B;
	add.s32 	%r13, %r82, %r81;
	add.s32 	%r14, %r4, %r11;
	max.u32 	%r83, %r14, 1024;
	setp.lt.u32 	%p2, %r14, 1024;
	selp.u32 	%r84, 1, 0, %p2;
	add.s32 	%r85, %r14, %r84;
	sub.s32 	%r86, %r83, %r85;
	div.u32 	%r87, %r86, %r11;
	add.s32 	%r15, %r87, %r84;
	and.b32  	%r16, %r15, 3;
	shl.b32 	%r88, %r4, 1;
	and.b32  	%r89, %r88, -64;
	add.s32 	%r90, %r80, %r89;
	and.b32  	%r91, %r88, 62;
	add.s32 	%r17, %r90, %r91;
	add.s32 	%r92, %r82, %r89;
	add.s32 	%r18, %r92, %r91;
	shl.b32 	%r93, %r14, 1;
	and.b32  	%r94, %r93, -64;
	add.s32 	%r95, %r80, %r94;
	and.b32  	%r96, %r93, 62;
	add.s32 	%r19, %r95, %r96;
	add.s32 	%r97, %r82, %r94;
	add.s32 	%r20, %r97, %r96;
	add.s32 	%r21, %r14, %r11;
	shl.b32 	%r98, %r21, 1;
	and.b32  	%r99, %r98, -64;
	add.s32 	%r100, %r80, %r99;
	and.b32  	%r101, %r98, 62;
	add.s32 	%r22, %r100, %r101;
	add.s32 	%r102, %r82, %r99;
	add.s32 	%r23, %r102, %r101;
	add.s32 	%r24, %r13, 1024;
	shl.b32 	%r25, %r11, 1;
	shl.b32 	%r26, %r11, 2;
	mul.lo.s32 	%r27, %r11, 3;
	mul.wide.u32 	%rd3, %r26, 2;
	mov.b32 	%r179, 0;
	mov.f32 	%f51, 0f00000000;
$L__BB5_2:
	setp.gt.u32 	%p3, %r4, 1023;
	@%p3 bra 	$L__BB5_10;
	setp.eq.s32 	%p4, %r16, 3;
	add.s32 	%r103, %r179, %r10;
	shl.b32 	%r29, %r103, 10;
	mad.lo.s32 	%r104, %r179, %r9, %r1;
	shl.b32 	%r30, %r104, 10;
	mov.u32 	%r180, %r4;
	@%p4 bra 	$L__BB5_7;
	setp.eq.s32 	%p5, %r16, 0;
	add.s32 	%r31, %r29, %r4;
	mul.wide.u32 	%rd11, %r31, 2;
	add.s64 	%rd12, %rd2, %rd11;
	ld.global.u16 	%rs1, [%rd12];
	st.shared.u16 	[%r17], %rs1;
	add.s32 	%r32, %r30, %r4;
	mul.wide.u32 	%rd13, %r32, 2;
	add.s64 	%rd14, %rd1, %rd13;
	ld.global.u16 	%rs2, [%rd14];
	st.shared.u16 	[%r18], %rs2;
	mov.u32 	%r180, %r14;
	@%p5 bra 	$L__BB5_7;
	setp.eq.s32 	%p6, %r16, 1;
	add.s32 	%r33, %r31, %r11;
	mul.wide.u32 	%rd15, %r33, 2;
	add.s64 	%rd16, %rd2, %rd15;
	ld.global.u16 	%rs3, [%rd16];
	st.shared.u16 	[%r19], %rs3;
	add.s32 	%r34, %r32, %r11;
	mul.wide.u32 	%rd17, %r34, 2;
	add.s64 	%rd18, %rd1, %rd17;
	ld.global.u16 	%rs4, [%rd18];
	st.shared.u16 	[%r20], %rs4;
	mov.u32 	%r180, %r21;
	@%p6 bra 	$L__BB5_7;
	add.s32 	%r180, %r21, %r11;
	add.s32 	%r105, %r33, %r11;
	mul.wide.u32 	%rd19, %r105, 2;
	add.s64 	%rd20, %rd2, %rd19;
	ld.global.u16 	%rs5, [%rd20];
	st.shared.u16 	[%r22], %rs5;
	add.s32 	%r106, %r34, %r11;
	mul.wide.u32 	%rd21, %r106, 2;
	add.s64 	%rd22, %rd1, %rd21;
	ld.global.u16 	%rs6, [%rd22];
	st.shared.u16 	[%r23], %rs6;
$L__BB5_7:
	setp.lt.u32 	%p7, %r15, 3;
	@%p7 bra 	$L__BB5_10;
	add.s32 	%r189, %r25, %r180;
	add.s32 	%r188, %r27, %r180;
	add.s32 	%r187, %r11, %r180;
	add.s32 	%r186, %r187, %r30;
	add.s32 	%r185, %r189, %r30;
	add.s32 	%r184, %r188, %r30;
	add.s32 	%r107, %r180, %r30;
	mul.wide.u32 	%rd24, %r107, 2;
	add.s64 	%rd4, %rd1, %rd24;
	add.s32 	%r183, %r187, %r29;
	add.s32 	%r182, %r189, %r29;
	add.s32 	%r181, %r188, %r29;
	add.s32 	%r108, %r180, %r29;
	mul.wide.u32 	%rd25, %r108, 2;
	add.s64 	%rd5, %rd2, %rd25;
	mov.b64 	%rd46, 0;
$L__BB5_9:
	shl.b32 	%r109, %r180, 1;
	and.b32  	%r110, %r109, -64;
	mov.u32 	%r111, _ZZ29packed_tiled_wmma_gemm_kernelP6__halfS0_PfiE6tile_A;
	add.s32 	%r112, %r111, %r110;
	and.b32  	%r113, %r109, 62;
	add.s32 	%r114, %r112, %r113;
	add.s64 	%rd26, %rd5, %rd46;
	ld.global.u16 	%rs7, [%rd26];
	st.shared.u16 	[%r114], %rs7;
	mov.u32 	%r115, _ZZ29packed_tiled_wmma_gemm_kernelP6__halfS0_PfiE6tile_B;
	add.s32 	%r116, %r115, %r110;
	add.s32 	%r117, %r116, %r113;
	add.s64 	%rd27, %rd4, %rd46;
	ld.global.u16 	%rs8, [%rd27];
	st.shared.u16 	[%r117], %rs8;
	add.s32 	%r118, %r180, %r11;
	shl.b32 	%r119, %r187, 1;
	and.b32  	%r120, %r119, -64;
	add.s32 	%r121, %r111, %r120;
	and.b32  	%r122, %r119, 62;
	add.s32 	%r123, %r121, %r122;
	mul.wide.u32 	%rd28, %r183, 2;
	add.s64 	%rd29, %rd2, %rd28;
	ld.global.u16 	%rs9, [%rd29];
	st.shared.u16 	[%r123], %rs9;
	add.s32 	%r124, %r115, %r120;
	add.s32 	%r125, %r124, %r122;
	mul.wide.u32 	%rd30, %r186, 2;
	add.s64 	%rd31, %rd1, %rd30;
	ld.global.u16 	%rs10, [%rd31];
	st.shared.u16 	[%r125], %rs10;
	add.s32 	%r126, %r118, %r11;
	shl.b32 	%r127, %r189, 1;
	and.b32  	%r128, %r127, -64;
	add.s32 	%r129, %r111, %r128;
	and.b32  	%r130, %r127, 62;
	add.s32 	%r131, %r129, %r130;
	mul.wide.u32 	%rd32, %r182, 2;
	add.s64 	%rd33, %rd2, %rd32;
	ld.global.u16 	%rs11, [%rd33];
	st.shared.u16 	[%r131], %rs11;
	add.s32 	%r132, %r115, %r128;
	add.s32 	%r133, %r132, %r130;
	mul.wide.u32 	%rd34, %r185, 2;
	add.s64 	%rd35, %rd1, %rd34;
	ld.global.u16 	%rs12, [%rd35];
	st.shared.u16 	[%r133], %rs12;
	add.s32 	%r134, %r126, %r11;
	shl.b32 	%r135, %r188, 1;
	and.b32  	%r136, %r135, -64;
	add.s32 	%r137, %r111, %r136;
	and.b32  	%r138, %r135, 62;
	add.s32 	%r139, %r137, %r138;
	mul.wide.u32 	%rd36, %r181, 2;
	add.s64 	%rd37, %rd2, %rd36;
	ld.global.u16 	%rs13, [%rd37];
	st.shared.u16 	[%r139], %rs13;
	add.s32 	%r140, %r115, %r136;
	add.s32 	%r141, %r140, %r138;
	mul.wide.u32 	%rd38, %r184, 2;
	add.s64 	%rd39, %rd1, %rd38;
	ld.global.u16 	%rs14, [%rd39];
	st.shared.u16 	[%r141], %rs14;
	add.s32 	%r180, %r134, %r11;
	add.s32 	%r189, %r189, %r26;
	add.s32 	%r188, %r188, %r26;
	add.s32 	%r187, %r187, %r26;
	add.s32 	%r186, %r186, %r26;
	add.s32 	%r185, %r185, %r26;
	add.s32 	%r184, %r184, %r26;
	add.s64 	%rd46, %rd46, %rd3;
	add.s32 	%r183, %r183, %r26;
	add.s32 	%r182, %r182, %r26;
	add.s32 	%r181, %r181, %r26;
	setp.lt.u32 	%p8, %r180, 1024;
	@%p8 bra 	$L__BB5_9;
$L__BB5_10:
	setp.gt.u32 	%p9, %r4, 127;
	bar.sync 	0;
	@%p9 bra 	$L__BB5_12;
	mov.b32 	%r142, 32;
	wmma.load.a.sync.aligned.row.m16n16k16.shared.f16 	{%r143, %r144, %r145, %r146, %r147, %r148, %r149, %r150}, [%r12], %r142;
	wmma.load.b.sync.aligned.row.m16n16k16.shared.f16 	{%r151, %r152, %r153, %r154, %r155, %r156, %r157, %r158}, [%r13], %r142;
	wmma.mma.sync.aligned.row.row.m16n16k16.f32.f32 {%f35, %f36, %f37, %f38, %f39, %f40, %f41, %f42}, {%r143, %r144, %r145, %r146, %r147, %r148, %r149, %r150}, {%r151, %r152, %r153, %r154, %r155, %r156, %r157, %r158}, {%f58, %f57, %f56, %f55, %f54, %f53, %f52, %f51};
	add.s32 	%r159, %r12, 32;
	wmma.load.a.sync.aligned.row.m16n16k16.shared.f16 	{%r160, %r161, %r162, %r163, %r164, %r165, %r166, %r167}, [%r159], %r142;
	wmma.load.b.sync.aligned.row.m16n16k16.shared.f16 	{%r168, %r169, %r170, %r171, %r172, %r173, %r174, %r175}, [%r24], %r142;
	wmma.mma.sync.aligned.row.row.m16n16k16.f32.f32 {%f58, %f57, %f56, %f55, %f54, %f53, %f52, %f51}, {%r160, %r161, %r162, %r163, %r164, %r165, %r166, %r167}, {%r168, %r169, %r170, %r171, %r172, %r173, %r174, %r175}, {%f35, %f36, %f37, %f38, %f39, %f40, %f41, %f42};
$L__BB5_12:
	bar.sync 	0;
	add.s32 	%r179, %r179, 1;
	setp.ne.s32 	%p10, %r179, %r9;
	@%p10 bra 	$L__BB5_2;
$L__BB5_13:
	setp.gt.u32 	%p11, %r4, 127;
	@%p11 bra 	$L__BB5_16;
	max.s32 	%r177, %r7, %r8;
	setp.ge.s32 	%p12, %r177, %r67;
	@%p12 bra 	$L__BB5_16;
	mul.lo.s32 	%r178, %r7, %r67;
	cvt.u64.u32 	%rd40, %r178;
	cvt.u64.u32 	%rd41, %r8;
	add.s64 	%rd42, %rd40, %rd41;
	cvta.to.global.u64 	%rd43, %rd8;
	shl.b64 	%rd44, %rd42, 2;
	add.s64 	%rd45, %rd43, %rd44;
	wmma.store.d.sync.aligned.row.m16n16k16.global.f32 	[%rd45], {%f58, %f57, %f56, %f55, %f54, %f53, %f52, %f51}, %r67;
$L__BB5_16:
	ret;

}


// ===== COMPILED SASS (sm_100) =====

	.target	sm_100

	.elftype	@"ET_EXEC"


//--------------------- .note.nv.tkinfo           --------------------------
	.section	.note.nv.tkinfo,"",@"SHT_NOTE"
	.sectionflags	@"SHF_NOTE_NV_TKINFO"
	.tkinfo
        /*0018*/ 	.word	0x00000002
        /*0030*/ 	.string	""
        /*0030*/ 	.string	"ptxas"
        /*0030*/ 	.string	"Cuda compilation tools, release 13.0, V13.0.88"
        /*0030*/ 	.string	"Build cuda_13.0.r13.0/compiler.36424714_0"
        /*0030*/ 	.string	"-arch sm_100 -m 64 "



//--------------------- .note.nv.cuinfo           --------------------------
	.section	.note.nv.cuinfo,"",@"SHT_NOTE"
	.sectionflags	@"SHF_NOTE_NV_CUINFO"
        /*0018*/ 	.short	0x0002
        /*001a*/ 	.short	0x0064
        /*001c*/ 	.short	0x0082
	.zero		2


//--------------------- .nv.info                  --------------------------
	.section	.nv.info,"",@"SHT_CUDA_INFO"
	.align	4


	//----- nvinfo : EIATTR_REGCOUNT
	.align		4
        /*0000*/ 	.byte	0x04, 0x2f
        /*0002*/ 	.short	(.L_1 - .L_0)
	.align		4
.L_0:
        /*0004*/ 	.word	index@(_Z17naive_gemm_kernelPfS_S_i)
        /*0008*/ 	.word	0x0000001e


	//----- nvinfo : EIATTR_FRAME_SIZE
	.align		4
.L_1:
        /*000c*/ 	.byte	0x04, 0x11
        /*000e*/ 	.short	(.L_3 - .L_2)
	.align		4
.L_2:
        /*0010*/ 	.word	index@(_Z17naive_gemm_kernelPfS_S_i)
        /*0014*/ 	.word	0x00000000


	//----- nvinfo : EIATTR_REGCOUNT
	.align		4
.L_3:
        /*0018*/ 	.byte	0x04, 0x2f
        /*001a*/ 	.short	(.L_5 - .L_4)
	.align		4
.L_4:
        /*001c*/ 	.word	index@(_Z17tiled_gemm_kernelPfS_S_i)
        /*0020*/ 	.word	0x00000020


	//----- nvinfo : EIATTR_FRAME_SIZE
	.align		4
.L_5:
        /*0024*/ 	.byte	0x04, 0x11
        /*0026*/ 	.short	(.L_7 - .L_6)
	.align		4
.L_6:
        /*0028*/ 	.word	index@(_Z17tiled_gemm_kernelPfS_S_i)
        /*002c*/ 	.word	0x00000000


	//----- nvinfo : EIATTR_REGCOUNT
	.align		4
.L_7:
        /*0030*/ 	.byte	0x04, 0x2f
        /*0032*/ 	.short	(.L_9 - .L_8)
	.align		4
.L_8:
        /*0034*/ 	.word	index@(_Z18pack_matrix_kernelPfS_i)
        /*0038*/ 	.word	0x0000000c


	//----- nvinfo : EIATTR_FRAME_SIZE
	.align		4
.L_9:
        /*003c*/ 	.byte	0x04, 0x11
        /*003e*/ 	.short	(.L_11 - .L_10)
	.align		4
.L_10:
        /*0040*/ 	.word	index@(_Z18pack_matrix_kernelPfS_i)
        /*0044*/ 	.word	0x00000000


	//----- nvinfo : EIATTR_REGCOUNT
	.align		4
.L_11:
        /*0048*/ 	.byte	0x04, 0x2f
        /*004a*/ 	.short	(.L_13 - .L_12)
	.align		4
.L_12:
        /*004c*/ 	.word	index@(_Z24packed_tiled_gemm_kernelPfS_S_i)
        /*0050*/ 	.word	0x00000020


	//----- nvinfo : EIATTR_FRAME_SIZE
	.align		4
.L_13:
        /*0054*/ 	.byte	0x04, 0x11
        /*0056*/ 	.short	(.L_15 - .L_14)
	.align		4
.L_14:
        /*0058*/ 	.word	index@(_Z24packed_tiled_gemm_kernelPfS_S_i)
        /*005c*/ 	.word	0x00000000


	//----- nvinfo : EIATTR_REGCOUNT
	.align		4
.L_15:
        /*0060*/ 	.byte	0x04, 0x2f
        /*0062*/ 	.short	(.L_17 - .L_16)
	.align		4
.L_16:
        /*0064*/ 	.word	index@(_Z25pack_float_to_half_kernelPfP6__halfi)
        /*0068*/ 	.word	0x0000000c


	//----- nvinfo : EIATTR_FRAME_SIZE
	.align		4
.L_17:
        /*006c*/ 	.byte	0x04, 0x11
        /*006e*/ 	.short	(.L_19 - .L_18)
	.align		4
.L_18:
        /*0070*/ 	.word	index@(_Z25pack_float_to_half_kernelPfP6__halfi)
        /*0074*/ 	.word	0x00000000


	//----- nvinfo : EIATTR_REGCOUNT
	.align		4
.L_19:
        /*0078*/ 	.byte	0x04, 0x2f
        /*007a*/ 	.short	(.L_21 - .L_20)
	.align		4
.L_20:
        /*007c*/ 	.word	index@(_Z29packed_tiled_wmma_gemm_kernelP6__halfS0_Pfi)
        /*0080*/ 	.word	0x00000030


	//----- nvinfo : EIATTR_FRAME_SIZE
	.align		4
.L_21:
        /*0084*/ 	.byte	0x04, 0x11
        /*0086*/ 	.short	(.L_23 - .L_22)
	.align		4
.L_22:
        /*0088*/ 	.word	index@(_Z29packed_tiled_wmma_gemm_kernelP6__halfS0_Pfi)
        /*008c*/ 	.word	0x00000000


	//----- nvinfo : EIATTR_MIN_STACK_SIZE
	.align		4
.L_23:
        /*0090*/ 	.byte	0x04, 0x12
        /*0092*/ 	.short	(.L_25 - .L_24)
	.align		4
.L_24:
        /*0094*/ 	.word	index@(_Z29packed_tiled_wmma_gemm_kernelP6__halfS0_Pfi)
        /*0098*/ 	.word	0x00000000


	//----- nvinfo : EIATTR_MIN_STACK_SIZE
	.align		4
.L_25:
        /*009c*/ 	.byte	0x04, 0x12
        /*009e*/ 	.short	(.L_27 - .L_26)
	.align		4
.L_26:
        /*00a0*/ 	.word	index@(_Z25pack_float_to_half_kernelPfP6__halfi)
        /*00a4*/ 	.word	0x00000000


	//----- nvinfo : EIATTR_MIN_STACK_SIZE
	.align		4
.L_27:
        /*00a8*/ 	.byte	0x04, 0x12
        /*00aa*/ 	.short	(.L_29 - .L_28)
	.align		4
.L_28:
        /*00ac*/ 	.word	index@(_Z24packed_tiled_gemm_kernelPfS_S_i)
        /*00b0*/ 	.word	0x00000000


	//----- nvinfo : EIATTR_MIN_STACK_SIZE
	.align		4
.L_29:
        /*00b4*/ 	.byte	0x04, 0x12
        /*00b6*/ 	.short	(.L_31 - .L_30)
	.align		4
.L_30:
        /*00b8*/ 	.word	index@(_Z18pack_matrix_kernelPfS_i)
        /*00bc*/ 	.word	0x00000000


	//----- nvinfo : EIATTR_MIN_STACK_SIZE
	.align		4
.L_31:
        /*00c0*/ 	.byte	0x04, 0x12
        /*00c2*/ 	.short	(.L_33 - .L_32)
	.align		4
.L_32:
        /*00c4*/ 	.word	index@(_Z17tiled_gemm_kernelPfS_S_i)
        /*00c8*/ 	.word	0x00000000


	//----- nvinfo : EIATTR_MIN_STACK_SIZE
	.align		4
.L_33:
        /*00cc*/ 	.byte	0x04, 0x12
        /*00ce*/ 	.short	(.L_35 - .L_34)
	.align		4
.L_34:
        /*00d0*/ 	.word	index@(_Z17naive_gemm_kernelPfS_S_i)
        /*00d4*/ 	.word	0x00000000
.L_35:


//--------------------- .nv.compat                --------------------------
	.section	.nv.compat,"",@"SHT_CUDA_COMPAT_INFO"
	.align	4
        /*0000*/ 	.byte	0x02, 0x09, 0x00, 0x00, 0x02, 0x02, 0x01, 0x00, 0x02, 0x05, 0x05, 0x00, 0x03, 0x07, 0x01, 0x01
        /*0010*/ 	.byte	0x02, 0x03, 0x00, 0x00, 0x02, 0x06, 0x01, 0x00, 0x04, 0x0b, 0x08, 0x00, 0x09, 0x00, 0x00, 0x00
        /*0020*/ 	.byte	0x00, 0x00, 0x00, 0x00


//--------------------- .nv.info._Z29packed_tiled_wmma_gemm_kernelP6__halfS0_Pfi --------------------------
	.section	.nv.info._Z29packed_tiled_wmma_gemm_kernelP6__halfS0_Pfi,"",@"SHT_CUDA_INFO"
	.sectionflags	@""
	.align	4


	//----- nvinfo : EIATTR_CUDA_API_VERSION
	.align		4
        /*0000*/ 	.byte	0x04, 0x37
        /*0002*/ 	.short	(.L_37 - .L_36)
.L_36:
        /*0004*/ 	.word	0x00000082


	//----- nvinfo : EIATTR_KPARAM_INFO
	.align		4
.L_37:
        /*0008*/ 	.byte	0x04, 0x17
        /*000a*/ 	.short	(.L_39 - .L_38)
.L_38:
        /*000c*/ 	.word	0x00000000
        /*0010*/ 	.short	0x0003
        /*0012*/ 	.short	0x0018
        /*0014*/ 	.byte	0x00, 0xf0, 0x11, 0x00


	//----- nvinfo : EIATTR_KPARAM_INFO
	.align		4
.L_39:
        /*0018*/ 	.byte	0x04, 0x17
        /*001a*/ 	.short	(.L_41 - .L_40)
.L_40:
        /*001c*/ 	.word	0x00000000
        /*0020*/ 	.short	0x0002
        /*0022*/ 	.short	0x0010
        /*0024*/ 	.byte	0x00, 0xf5, 0x21, 0x00


	//----- nvinfo : EIATTR_KPARAM_INFO
	.align		4
.L_41:
        /*0028*/ 	.byte	0x04, 0x17
        /*002a*/ 	.short	(.L_43 - .L_42)
.L_42:
        /*002c*/ 	.word	0x00000000
        /*0030*/ 	.short	0x0001
        /*0032*/ 	.short	0x0008
        /*0034*/ 	.byte	0x00, 0xf5, 0x21, 0x00


	//----- nvinfo : EIATTR_KPARAM_INFO
	.align		4
.L_43:
        /*0038*/ 	.byte	0x04, 0x17
        /*003a*/ 	.short	(.L_45 - .L_44)
.L_44:
        /*003c*/ 	.word	0x00000000
        /*0040*/ 	.short	0x0000
        /*0042*/ 	.short	0x0000
        /*0044*/ 	.byte	0x00, 0xf5, 0x21, 0x00


	//----- nvinfo : EIATTR_SPARSE_MMA_MASK
	.align		4
.L_45:
        /*0048*/ 	.byte	0x03, 0x50
        /*004a*/ 	.short	0x0000


	//----- nvinfo : EIATTR_WMMA_USED
	.align		4
        /*004c*/ 	.byte	0x01, 0x2b
	.zero		2


	//----- nvinfo : EIATTR_MAXREG_COUNT
	.align		4
        /*0050*/ 	.byte	0x03, 0x1b
        /*0052*/ 	.short	0x00ff


	//----- nvinfo : EIATTR_NUM_BARRIERS
	.align		4
        /*0054*/ 	.byte	0x02, 0x4c
        /*0056*/ 	.byte	0x01
	.zero		1


	//----- nvinfo : EIATTR_MERCURY_ISA_VERSION
	.align		4
        /*0058*/ 	.byte	0x03, 0x5f
        /*005a*/ 	.short	0x0101


	//----- nvinfo : EIATTR_VRC_CTA_INIT_COUNT
	.align		4
        /*005c*/ 	.byte	0x02, 0x4a
	.zero		1
	.zero		1


	//----- nvinfo : EIATTR_EXIT_INSTR_OFFSETS
	.align		4
        /*0060*/ 	.byte	0x04, 0x1c
        /*0062*/ 	.short	(.L_47 - .L_46)


	//   ....[0]....
.L_46:
        /*0064*/ 	.word	0x00000f60


	//   ....[1]....
        /*0068*/ 	.word	0x00000fa0


	//   ....[2]....
        /*006c*/ 	.word	0x000010e0


	//----- nvinfo : EIATTR_CRS_STACK_SIZE
	.align		4
.L_47:
        /*0070*/ 	.byte	0x04, 0x1e
        /*0072*/ 	.short	(.L_49 - .L_48)
.L_48:
        /*0074*/ 	.word	0x00000000


	//----- nvinfo : EIATTR_CBANK_PARAM_SIZE
	.align		4
.L_49:
        /*0078*/ 	.byte	0x03, 0x19
        /*007a*/ 	.short	0x001c


	//----- nvinfo : EIATTR_PARAM_CBANK
	.align		4
        /*007c*/ 	.byte	0x04, 0x0a
        /*007e*/ 	.short	(.L_51 - .L_50)
	.align		4
.L_50:
        /*0080*/ 	.word	index@(.nv.constant0._Z29packed_tiled_wmma_gemm_kernelP6__halfS0_Pfi)
        /*0084*/ 	.short	0x0380
        /*0086*/ 	.short	0x001c


	//----- nvinfo : EIATTR_SW_WAR
	.align		4
.L_51:
        /*0088*/ 	.byte	0x04, 0x36
        /*008a*/ 	.short	(.L_53 - .L_52)
.L_52:
        /*008c*/ 	.word	0x00000008
.L_53:


//--------------------- .nv.info._Z25pack_float_to_half_kernelPfP6__halfi --------------------------
	.section	.nv.info._Z25pack_float_to_half_kernelPfP6__halfi,"",@"SHT_CUDA_INFO"
	.sectionflags	@""
	.align	4


	//----- nvinfo : EIATTR_CUDA_API_VERSION
	.align		4
        /*0000*/ 	.byte	0x04, 0x37
        /*0002*/ 	.short	(.L_55 - .L_54)
.L_54:
        /*0004*/ 	.word	0x00000082


	//----- nvinfo : EIATTR_KPARAM_INFO
	.align		4
.L_55:
        /*0008*/ 	.byte	0x04, 0x17
        /*000a*/ 	.short	(.L_57 - .L_56)
.L_56:
        /*000c*/ 	.word	0x00000000
        /*0010*/ 	.short	0x0002
        /*0012*/ 	.short	0x0010
        /*0014*/ 	.byte	0x00, 0xf0, 0x11, 0x00


	//----- nvinfo : EIATTR_KPARAM_INFO
	.align		4
.L_57:
        /*0018*/ 	.byte	0x04, 0x17
        /*001a*/ 	.short	(.L_59 - .L_58)
.L_58:
        /*001c*/ 	.word	0x00000000
        /*0020*/ 	.short	0x0001
        /*0022*/ 	.short	0x0008
        /*0024*/ 	.byte	0x00, 0xf5, 0x21, 0x00


	//----- nvinfo : EIATTR_KPARAM_INFO
	.align		4
.L_59:
        /*0028*/ 	.byte	0x04, 0x17
        /*002a*/ 	.short	(.L_61 - .L_60)
.L_60:
        /*002c*/ 	.word	0x00000000
        /*0030*/ 	.short	0x0000
        /*0032*/ 	.short	0x0000
        /*0034*/ 	.byte	0x00, 0xf5, 0x21, 0x00


	//----- nvinfo : EIATTR_SPARSE_MMA_MASK
	.align		4
.L_61:
        /*0038*/ 	.byte	0x03, 0x50
        /*003a*/ 	.short	0x0000


	//----- nvinfo : EIATTR_MAXREG_COUNT
	.align		4
        /*003c*/ 	.byte	0x03, 0x1b
        /*003e*/ 	.short	0x00ff


	//----- nvinfo : EIATTR_MERCURY_ISA_VERSION
	.align		4
        /*0040*/ 	.byte	0x03, 0x5f
        /*0042*/ 	.short	0x0101


	//----- nvinfo : EIATTR_VRC_CTA_INIT_COUNT
	.align		4
        /*0044*/ 	.byte	0x02, 0x4a
	.zero		1
	.zero		1


	//----- nvinfo : EIATTR_EXIT_INSTR_OFFSETS
	.align		4
        /*0048*/ 	.byte	0x04, 0x1c
        /*004a*/ 	.short	(.L_63 - .L_62)


	//   ....[0]....
.L_62:
        /*004c*/ 	.word	0x000000a0


	//   ....[1]....
        /*0050*/ 	.word	0x00000180


	//----- nvinfo : EIATTR_CBANK_PARAM_SIZE
	.align		4
.L_63:
        /*0054*/ 	.byte	0x03, 0x19
        /*0056*/ 	.short	0x0014


	//----- nvinfo : EIATTR_PARAM_CBANK
	.align		4
        /*0058*/ 	.byte	0x04, 0x0a
        /*005a*/ 	.short	(.L_65 - .L_64)
	.align		4
.L_64:
        /*005c*/ 	.word	index@(.nv.constant0._Z25pack_float_to_half_kernelPfP6__halfi)
        /*0060*/ 	.short	0x0380
        /*0062*/ 	.short	0x0014


	//----- nvinfo : EIATTR_SW_WAR
	.align		4
.L_65:
        /*0064*/ 	.byte	0x04, 0x36
        /*0066*/ 	.short	(.L_67 - .L_66)
.L_66:
        /*0068*/ 	.word	0x00000008
.L_67:


//--------------------- .nv.info._Z24packed_tiled_gemm_kernelPfS_S_i --------------------------
	.section	.nv.info._Z24packed_tiled_gemm_kernelPfS_S_i,"",@"SHT_CUDA_INFO"
	.sectionflags	@""
	.align	4


	//----- nvinfo : EIATTR_CUDA_API_VERSION
	.align		4
        /*0000*/ 	.byte	0x04, 0x37
        /*0002*/ 	.short	(.L_69 - .L_68)
.L_68:
        /*0004*/ 	.word	0x00000082


	//----- nvinfo : EIATTR_KPARAM_INFO
	.align		4
.L_69:
        /*0008*/ 	.byte	0x04, 0x17
        /*000a*/ 	.short	(.L_71 - .L_70)
.L_70:
        /*000c*/ 	.word	0x00000000
        /*0010*/ 	.short	0x0003
        /*0012*/ 	.short	0x0018
        /*0014*/ 	.byte	0x00, 0xf0, 0x11, 0x00


	//----- nvinfo : EIATTR_KPARAM_INFO
	.align		4
.L_71:
        /*0018*/ 	.byte	0x04, 0x17
        /*001a*/ 	.short	(.L_73 - .L_72)
.L_72:
        /*001c*/ 	.word	0x00000000
        /*0020*/ 	.short	0x0002
        /*0022*/ 	.short	0x0010
        /*0024*/ 	.byte	0x00, 0xf5, 0x21, 0x00


	//----- nvinfo : EIATTR_KPARAM_INFO
	.align		4
.L_73:
        /*0028*/ 	.byte	0x04, 0x17
        /*002a*/ 	.short	(.L_75 - .L_74)
.L_74:
        /*002c*/ 	.word	0x00000000
        /*0030*/ 	.short	0x0001
        /*0032*/ 	.short	0x0008
        /*0034*/ 	.byte	0x00, 0xf5, 0x21, 0x00


	//----- nvinfo : EIATTR_KPARAM_INFO
	.align		4
.L_75:
        /*0038*/ 	.byte	0x04, 0x17
        /*003a*/ 	.short	(.L_77 - .L_76)
.L_76:
        /*003c*/ 	.word	0x00000000
        /*0040*/ 	.short	0x0000
        /*0042*/ 	.short	0x0000
        /*0044*/ 	.byte	0x00, 0xf5, 0x21, 0x00


	//----- nvinfo : EIATTR_SPARSE_MMA_MASK
	.align		4
.L_77:
        /*0048*/ 	.byte	0x03, 0x50
        /*004a*/ 	.short	0x0000


	//----- nvinfo : EIATTR_MAXREG_COUNT
	.align		4
        /*004c*/ 	.byte	0x03, 0x1b
        /*004e*/ 	.short	0x00ff


	//----- nvinfo : EIATTR_NUM_BARRIERS
	.align		4
        /*0050*/ 	.byte	0x02, 0x4c
        /*0052*/ 	.byte	0x01
	.zero		1


	//----- nvinfo : EIATTR_MERCURY_ISA_VERSION
	.align		4
        /*0054*/ 	.byte	0x03, 0x5f
        /*0056*/ 	.short	0x0101


	//----- nvinfo : EIATTR_VRC_CTA_INIT_COUNT
	.align		4
        /*0058*/ 	.byte	0x02, 0x4a
	.zero		1
	.zero		1


	//----- nvinfo : EIATTR_EXIT_INSTR_OFFSETS
	.align		4
        /*005c*/ 	.byte	0x04, 0x1c
        /*005e*/ 	.short	(.L_79 - .L_78)


	//   ....[0]....
.L_78:
        /*0060*/ 	.word	0x000007a0


	//   ....[1]....
        /*0064*/ 	.word	0x000007f0


	//----- nvinfo : EIATTR_CBANK_PARAM_SIZE
	.align		4
.L_79:
        /*0068*/ 	.byte	0x03, 0x19
        /*006a*/ 	.short	0x001c


	//----- nvinfo : EIATTR_PARAM_CBANK
	.align		4
        /*006c*/ 	.byte	0x04, 0x0a
        /*006e*/ 	.short	(.L_81 - .L_80)
	.align		4
.L_80:
        /*0070*/ 	.word	index@(.nv.constant0._Z24packed_tiled_gemm_kernelPfS_S_i)
        /*0074*/ 	.short	0x0380
        /*0076*/ 	.short	0x001c


	//----- nvinfo : EIATTR_SW_WAR
	.align		4
.L_81:
        /*0078*/ 	.byte	0x04, 0x36
        /*007a*/ 	.short	(.L_83 - .L_82)
.L_82:
        /*007c*/ 	.word	0x00000008
.L_83:


//--------------------- .nv.info._Z18pack_matrix_kernelPfS_i --------------------------
	.section	.nv.info._Z18pack_matrix_kernelPfS_i,"",@"SHT_CUDA_INFO"
	.sectionflags	@""
	.align	4


	//----- nvinfo : EIATTR_CUDA_API_VERSION
	.align		4
        /*0000*/ 	.byte	0x04, 0x37
        /*0002*/ 	.short	(.L_85 - .L_84)
.L_84:
        /*0004*/ 	.word	0x00000082


	//----- nvinfo : EIATTR_KPARAM_INFO
	.align		4
.L_85:
        /*0008*/ 	.byte	0x04, 0x17
        /*000a*/ 	.short	(.L_87 - .L_86)
.L_86:
        /*000c*/ 	.word	0x00000000
        /*0010*/ 	.short	0x0002
        /*0012*/ 	.short	0x0010
        /*0014*/ 	.byte	0x00, 0xf0, 0x11, 0x00


	//----- nvinfo : EIATTR_KPARAM_INFO
	.align		4
.L_87:
        /*0018*/ 	.byte	0x04, 0x17
        /*001a*/ 	.short	(.L_89 - .L_88)
.L_88:
        /*001c*/ 	.word	0x00000000
        /*0020*/ 	.short	0x0001
        /*0022*/ 	.short	0x0008
        /*0024*/ 	.byte	0x00, 0xf5, 0x21, 0x00


	//----- nvinfo : EIATTR_KPARAM_INFO
	.align		4
.L_89:
        /*0028*/ 	.byte	0x04, 0x17
        /*002a*/ 	.short	(.L_91 - .L_90)
.L_90:
        /*002c*/ 	.word	0x00000000
        /*0030*/ 	.short	0x0000
        /*0032*/ 	.short	0x0000
        /*0034*/ 	.byte	0x00, 0xf5, 0x21, 0x00


	//----- nvinfo : EIATTR_SPARSE_MMA_MASK
	.align		4
.L_91:
        /*0038*/ 	.byte	0x03, 0x50
        /*003a*/ 	.short	0x0000


	//----- nvinfo : EIATTR_MAXREG_COUNT
	.align		4
        /*003c*/ 	.byte	0x03, 0x1b
        /*003e*/ 	.short	0x00ff


	//----- nvinfo : EIATTR_MERCURY_ISA_VERSION
	.align		4
        /*0040*/ 	.byte	0x03, 0x5f
        /*0042*/ 	.short	0x0101


	//----- nvinfo : EIATTR_VRC_CTA_INIT_COUNT
	.align		4
        /*0044*/ 	.byte	0x02, 0x4a
	.zero		1
	.zero		1


	//----- nvinfo : EIATTR_EXIT_INSTR_OFFSETS
	.align		4
        /*0048*/ 	.byte	0x04, 0x1c
        /*004a*/ 	.short	(.L_93 - .L_92)


	//   ....[0]....
.L_92:
        /*004c*/ 	.word	0x000000a0


	//   ....[1]....
        /*0050*/ 	.word	0x00000170


	//----- nvinfo : EIATTR_CBANK_PARAM_SIZE
	.align		4
.L_93:
        /*0054*/ 	.byte	0x03, 0x19
        /*0056*/ 	.short	0x0014


	//----- nvinfo : EIATTR_PARAM_CBANK
	.align		4
        /*0058*/ 	.byte	0x04, 0x0a
        /*005a*/ 	.short	(.L_95 - .L_94)
	.align		4
.L_94:
        /*005c*/ 	.word	index@(.nv.constant0._Z18pack_matrix_kernelPfS_i)
        /*0060*/ 	.short	0x0380
        /*0062*/ 	.short	0x0014


	//----- nvinfo : EIATTR_SW_WAR
	.align		4
.L_95:
        /*0064*/ 	.byte	0x04, 0x36
        /*0066*/ 	.short	(.L_97 - .L_96)
.L_96:
        /*0068*/ 	.word	0x00000008
.L_97:


//--------------------- .nv.info._Z17tiled_gemm_kernelPfS_S_i --------------------------
	.section	.nv.info._Z17tiled_gemm_kernelPfS_S_i,"",@"SHT_CUDA_INFO"
	.sectionflags	@""
	.align	4


	//----- nvinfo : EIATTR_CUDA_API_VERSION
	.align		4
        /*0000*/ 	.byte	0x04, 0x37
        /*0002*/ 	.short	(.L_99 - .L_98)
.L_98:
        /*0004*/ 	.word	0x00000082


	//----- nvinfo : EIATTR_KPARAM_INFO
	.align		4
.L_99:
        /*0008*/ 	.byte	0x04, 0x17
        /*000a*/ 	.short	(.L_101 - .L_100)
.L_100:
        /*000c*/ 	.word	0x00000000
        /*0010*/ 	.short	0x0003
        /*0012*/ 	.short	0x0018
        /*0014*/ 	.byte	0x00, 0xf0, 0x11, 0x00


	//----- nvinfo : EIATTR_KPARAM_INFO
	.align		4
.L_101:
        /*0018*/ 	.byte	0x04, 0x17
        /*001a*/ 	.short	(.L_103 - .L_102)
.L_102:
        /*001c*/ 	.word	0x00000000
        /*0020*/ 	.short	0x0002
        /*0022*/ 	.short	0x0010
        /*0024*/ 	.byte	0x00, 0xf5, 0x21, 0x00


	//----- nvinfo : EIATTR_KPARAM_INFO
	.align		4
.L_103:
        /*0028*/ 	.byte	0x04, 0x17
        /*002a*/ 	.short	(.L_105 - .L_104)
.L_104:
        /*002c*/ 	.word	0x00000000
        /*0030*/ 	.short	0x0001
        /*0032*/ 	.short	0x0008
        /*0034*/ 	.byte	0x00, 0xf5, 0x21, 0x00


	//----- nvinfo : EIATTR_KPARAM_INFO
	.align		4
.L_105:
        /*0038*/ 	.byte	0x04, 0x17
        /*003a*/ 	.short	(.L_107 - .L_106)
.L_106:
        /*003c*/ 	.word	0x00000000
        /*0040*/ 	.short	0x0000
        /*0042*/ 	.short	0x0000
        /*0044*/ 	.byte	0x00, 0xf5, 0x21, 0x00


	//----- nvinfo : EIATTR_SPARSE_MMA_MASK
	.align		4
.L_107:
        /*0048*/ 	.byte	0x03, 0x50
        /*004a*/ 	.short	0x0000


	//----- nvinfo : EIATTR_MAXREG_COUNT
	.align		4
        /*004c*/ 	.byte	0x03, 0x1b
        /*004e*/ 	.short	0x00ff


	//----- nvinfo : EIATTR_NUM_BARRIERS
	.align		4
        /*0050*/ 	.byte	0x02, 0x4c
        /*0052*/ 	.byte	0x01
	.zero		1


	//----- nvinfo : EIATTR_MERCURY_ISA_VERSION
	.align		4
        /*0054*/ 	.byte	0x03, 0x5f
        /*0056*/ 	.short	0x0101


	//----- nvinfo : EIATTR_VRC_CTA_INIT_COUNT
	.align		4
        /*0058*/ 	.byte	0x02, 0x4a
	.zero		1
	.zero		1


	//----- nvinfo : EIATTR_EXIT_INSTR_OFFSETS
	.align		4
        /*005c*/ 	.byte	0x04, 0x1c
        /*005e*/ 	.short	(.L_109 - .L_108)


	//   ....[0]....
.L_108:
        /*0060*/ 	.word	0x000007e0


	//   ....[1]....
        /*0064*/ 	.word	0x00000830


	//----- nvinfo : EIATTR_CBANK_PARAM_SIZE
	.align		4
.L_109:
        /*0068*/ 	.byte	0x03, 0x19
        /*006a*/ 	.short	0x001c


	//----- nvinfo : EIATTR_PARAM_CBANK
	.align		4
        /*006c*/ 	.byte	0x04, 0x0a
        /*006e*/ 	.short	(.L_111 - .L_110)
	.align		4
.L_110:
        /*0070*/ 	.word	index@(.nv.constant0._Z17tiled_gemm_kernelPfS_S_i)
        /*0074*/ 	.short	0x0380
        /*0076*/ 	.short	0x001c


	//----- nvinfo : EIATTR_SW_WAR
	.align		4
.L_111:
        /*0078*/ 	.byte	0x04, 0x36
        /*007a*/ 	.short	(.L_113 - .L_112)
.L_112:
        /*007c*/ 	.word	0x00000008
.L_113:


//--------------------- .nv.info._Z17naive_gemm_kernelPfS_S_i --------------------------
	.section	.nv.info._Z17naive_gemm_kernelPfS_S_i,"",@"SHT_CUDA_INFO"
	.sectionflags	@""
	.align	4


	//----- nvinfo : EIATTR_CUDA_API_VERSION
	.align		4
        /*0000*/ 	.byte	0x04, 0x37
        /*0002*/ 	.short	(.L_115 - .L_114)
.L_114:
        /*0004*/ 	.word	0x00000082


	//----- nvinfo : EIATTR_KPARAM_INFO
	.align		4
.L_115:
        /*0008*/ 	.byte	0x04, 0x17
        /*000a*/ 	.short	(.L_117 - .L_116)
.L_116:
        /*000c*/ 	.word	0x00000000
        /*0010*/ 	.short	0x0003
        /*0012*/ 	.short	0x0018
        /*0014*/ 	.byte	0x00, 0xf0, 0x11, 0x00


	//----- nvinfo : EIATTR_KPARAM_INFO
	.align		4
.L_117:
        /*0018*/ 	.byte	0x04, 0x17
        /*001a*/ 	.short	(.L_119 - .L_118)
.L_118:
        /*001c*/ 	.word	0x00000000
        /*0020*/ 	.short	0x0002
        /*0022*/ 	.short	0x0010
        /*0024*/ 	.byte	0x00, 0xf5, 0x21, 0x00


	//----- nvinfo : EIATTR_KPARAM_INFO
	.align		4
.L_119:
        /*0028*/ 	.byte	0x04, 0x17
        /*002a*/ 	.short	(.L_121 - .L_120)
.L_120:
        /*002c*/ 	.word	0x00000000
        /*0030*/ 	.short	0x0001
        /*0032*/ 	.short	0x0008
        /*0034*/ 	.byte	0x00, 0xf5, 0x21, 0x00


	//----- nvinfo : EIATTR_KPARAM_INFO
	.align		4
.L_121:
        /*0038*/ 	.byte	0x04, 0x17
        /*003a*/ 	.short	(.L_123 - .L_122)
.L_122:
        /*003c*/ 	.word	0x00000000
        /*0040*/ 	.short	0x0000
        /*0042*/ 	.short	0x0000
        /*0044*/ 	.byte	0x00, 0xf5, 0x21, 0x00


	//----- nvinfo : EIATTR_SPARSE_MMA_MASK
	.align		4
.L_123:
        /*0048*/ 	.byte	0x03, 0x50
        /*004a*/ 	.short	0x0000


	//----- nvinfo : EIATTR_MAXREG_COUNT
	.align		4
        /*004c*/ 	.byte	0x03, 0x1b
        /*004e*/ 	.short	0x00ff


	//----- nvinfo : EIATTR_MERCURY_ISA_VERSION
	.align		4
        /*0050*/ 	.byte	0x03, 0x5f
        /*0052*/ 	.short	0x0101


	//----- nvinfo : EIATTR_VRC_CTA_INIT_COUNT
	.align		4
        /*0054*/ 	.byte	0x02, 0x4a
	.zero		1
	.zero		1


	//----- nvinfo : EIATTR_EXIT_INSTR_OFFSETS
	.align		4
        /*0058*/ 	.byte	0x04, 0x1c
        /*005a*/ 	.short	(.L_125 - .L_124)


	//   ....[0]....
.L_124:
        /*005c*/ 	.word	0x000000c0


	//   ....[1]....
        /*0060*/ 	.word	0x00000a90


	//----- nvinfo : EIATTR_CBANK_PARAM_SIZE
	.align		4
.L_125:
        /*0064*/ 	.byte	0x03, 0x19
        /*0066*/ 	.short	0x001c


	//----- nvinfo : EIATTR_PARAM_CBANK
	.align		4
        /*0068*/ 	.byte	0x04, 0x0a
        /*006a*/ 	.short	(.L_127 - .L_126)
	.align		4
.L_126:
        /*006c*/ 	.word	index@(.nv.constant0._Z17naive_gemm_kernelPfS_S_i)
        /*0070*/ 	.short	0x0380
        /*0072*/ 	.short	0x001c


	//----- nvinfo : EIATTR_SW_WAR
	.align		4
.L_127:
        /*0074*/ 	.byte	0x04, 0x36
        /*0076*/ 	.short	(.L_129 - .L_128)
.L_128:
        /*0078*/ 	.word	0x00000008
.L_129:


//--------------------- .nv.callgraph             --------------------------
	.section	.nv.callgraph,"",@"SHT_CUDA_CALLGRAPH"
	.align	4
	.sectionentsize	8
	.align		4
        /*0000*/ 	.word	0x00000000
	.align		4
        /*0004*/ 	.word	0xffffffff
	.align		4
        /*0008*/ 	.word	0x00000000
	.align		4
        /*000c*/ 	.word	0xfffffffe
	.align		4
        /*0010*/ 	.word	0x00000000
	.align		4
        /*0014*/ 	.word	0xfffffffd
	.align		4
        /*0018*/ 	.word	0x00000000
	.align		4
        /*001c*/ 	.word	0xfffffffc


//--------------------- .text._Z29packed_tiled_wmma_gemm_kernelP6__halfS0_Pfi --------------------------
	.section	.text._Z29packed_tiled_wmma_gemm_kernelP6__halfS0_Pfi,"ax",@progbits
	.align	128
        .global         _Z29packed_tiled_wmma_gemm_kernelP6__halfS0_Pfi
        .type           _Z29packed_tiled_wmma_gemm_kernelP6__halfS0_Pfi,@function
        .size           _Z29packed_tiled_wmma_gemm_kernelP6__halfS0_Pfi,(.L_x_22 - _Z29packed_tiled_wmma_gemm_kernelP6__halfS0_Pfi)
        .other          _Z29packed_tiled_wmma_gemm_kernelP6__halfS0_Pfi,@"STO_CUDA_ENTRY STV_DEFAULT"
_Z29packed_tiled_wmma_gemm_kernelP6__halfS0_Pfi:
.text._Z29packed_tiled_wmma_gemm_kernelP6__halfS0_Pfi:
[----:B------:R-:W-:Y:S01]  /*0000*/  LDC R1, c[0x0][0x37c] ;  /* 0x0000df00ff017b82 */ /* 0x000fe20000000800 */
[----:B------:R-:W0:Y:S01]  /*0010*/  S2R R33, SR_TID.Y ;  /* 0x0000000000217919 */ /* 0x000e220000002200 */
[----:B------:R-:W0:Y:S01]  /*0020*/  LDCU UR6, c[0x0][0x360] ;  /* 0x00006c00ff0677ac */ /* 0x000e220008000800 */
[----:B------:R-:W-:Y:S02]  /*0030*/  CS2R R26, SRZ ;  /* 0x00000000001a7805 */ /* 0x000fe4000001ff00 */
[----:B------:R-:W-:Y:S01]  /*0040*/  CS2R R24, SRZ ;  /* 0x0000000000187805 */ /* 0x000fe2000001ff00 */
[----:B------:R-:W0:Y:S01]  /*0050*/  S2R R0, SR_TID.X ;  /* 0x0000000000007919 */ /* 0x000e220000002100 */
[----:B------:R-:W1:Y:S01]  /*0060*/  LDCU UR5, c[0x0][0x398] ;  /* 0x00007300ff0577ac */ /* 0x000e620008000800 */
[----:B------:R-:W-:Y:S02]  /*0070*/  CS2R R30, SRZ ;  /* 0x00000000001e7805 */ /* 0x000fe4000001ff00 */
[----:B------:R-:W-:Y:S01]  /*0080*/  CS2R R28, SRZ ;  /* 0x00000000001c7805 */ /* 0x000fe2000001ff00 */
[----:B------:R-:W2:Y:S01]  /*0090*/  S2R R11, SR_CTAID.Y ;  /* 0x00000000000b7919 */ /* 0x000ea20000002600 */
[----:B------:R-:W3:Y:S01]  /*00a0*/  LDCU.64 UR8, c[0x0][0x358] ;  /* 0x00006b00ff0877ac */ /* 0x000ee20008000a00 */
[----:B------:R-:W4:Y:S01]  /*00b0*/  S2R R32, SR_CTAID.X ;  /* 0x0000000000207919 */ /* 0x000f220000002500 */
[----:B-1----:R-:W-:-:S02]  /*00c0*/  UISETP.GE.AND UP0, UPT, UR5, 0x20, UPT ;  /* 0x000000200500788c */ /* 0x002fc4000bf06270 */
[----:B------:R-:W-:-:S04]  /*00d0*/  USHF.R.S32.HI UR4, URZ, 0x1f, UR5 ;  /* 0x0000001fff047899 */ /* 0x000fc80008011405 */
[----:B------:R-:W-:Y:S01]  /*00e0*/  ULEA.HI UR4, UR4, UR5, URZ, 0x5 ;  /* 0x0000000504047291 */ /* 0x000fe2000f8f28ff */
[----:B0-----:R-:W-:-:S05]  /*00f0*/  IMAD R33, R33, UR6, R0 ;  /* 0x0000000621217c24 */ /* 0x001fca000f8e0200 */
[--C-:B------:R-:W-:Y:S02]  /*0100*/  SHF.R.U32.HI R0, RZ, 0x2, R33.reuse ;  /* 0x00000002ff007819 */ /* 0x100fe40000011621 */
[----:B------:R-:W-:Y:S02]  /*0110*/  SHF.R.U32.HI R2, RZ, 0x1, R33 ;  /* 0x00000001ff027819 */ /* 0x000fe40000011621 */
[----:B------:R-:W-:Y:S02]  /*0120*/  LOP3.LUT R0, R0, 0xffff0, RZ, 0xc0, !PT ;  /* 0x000ffff000007812 */ /* 0x000fe400078ec0ff */
[----:B------:R-:W-:-:S03]  /*0130*/  LOP3.LUT R3, R2, 0x10, RZ, 0xc0, !PT ;  /* 0x0000001002037812 */ /* 0x000fc600078ec0ff */
[----:B--2---:R-:W-:Y:S02]  /*0140*/  IMAD R7, R11, 0x20, R0 ;  /* 0x000000200b077824 */ /* 0x004fe400078e0200 */
[----:B----4-:R-:W-:Y:S01]  /*0150*/  IMAD R6, R32, 0x20, R3 ;  /* 0x0000002020067824 */ /* 0x010fe200078e0203 */
[----:B---3--:R-:W-:Y:S06]  /*0160*/  BRA.U !UP0, `(.L_x_0) ;  /* 0x0000000d08787547 */ /* 0x008fec000b800000 */
[----:B------:R-:W0:Y:S01]  /*0170*/  LDC R4, c[0x0][0x364] ;  /* 0x0000d900ff047b82 */ /* 0x000e220000000800 */
[----:B------:R-:W-:Y:S01]  /*0180*/  USHF.R.S32.HI UR4, URZ, 0x5, UR4 ;  /* 0x00000005ff047899 */ /* 0x000fe20008011404 */
[----:B------:R-:W-:Y:S02]  /*0190*/  IMAD.MOV.U32 R27, RZ, RZ, RZ ;  /* 0x000000ffff1b7224 */ /* 0x000fe400078e00ff */
[----:B0-----:R-:W-:-:S04]  /*01a0*/  IMAD R4, R4, UR6, RZ ;  /* 0x0000000604047c24 */ /* 0x001fc8000f8e02ff */
[----:B------:R-:W0:Y:S01]  /*01b0*/  I2F.U32.RP R9, R4 ;  /* 0x0000000400097306 */ /* 0x000e220000209000 */
[--C-:B------:R-:W-:Y:S01]  /*01c0*/  IMAD.IADD R0, R33, 0x1, R4.reuse ;  /* 0x0000000121007824 */ /* 0x100fe200078e0204 */
[----:B------:R-:W-:Y:S01]  /*01d0*/  ISETP.NE.U32.AND P2, PT, R4, RZ, PT ;  /* 0x000000ff0400720c */ /* 0x000fe20003f45070 */
[----:B------:R-:W-:-:S03]  /*01e0*/  IMAD.MOV R13, RZ, RZ, -R4 ;  /* 0x000000ffff0d7224 */ /* 0x000fc600078e0a04 */
[C---:B------:R-:W-:Y:S02]  /*01f0*/  ISETP.GE.U32.AND P0, PT, R0.reuse, 0x400, PT ;  /* 0x000004000000780c */ /* 0x040fe40003f06070 */
[----:B------:R-:W-:Y:S02]  /*0200*/  VIMNMX.U32 R5, PT, PT, R0, 0x400, !PT ;  /* 0x0000040000057848 */ /* 0x000fe40007fe0000 */
[----:B------:R-:W-:-:S04]  /*0210*/  SEL R8, RZ, 0x1, P0 ;  /* 0x00000001ff087807 */ /* 0x000fc80000000000 */
[----:B------:R-:W-:Y:S01]  /*0220*/  IADD3 R5, PT, PT, R5, -R0, -R8 ;  /* 0x8000000005057210 */ /* 0x000fe20007ffe808 */
[----:B0-----:R-:W0:Y:S02]  /*0230*/  MUFU.RCP R9, R9 ;  /* 0x0000000900097308 */ /* 0x001e240000001000 */
[----:B0-----:R-:W-:-:S06]  /*0240*/  VIADD R2, R9, 0xffffffe ;  /* 0x0ffffffe09027836 */ /* 0x001fcc0000000000 */
[----:B------:R0:W1:Y:S02]  /*0250*/  F2I.FTZ.U32.TRUNC.NTZ R3, R2 ;  /* 0x0000000200037305 */ /* 0x000064000021f000 */
[----:B0-----:R-:W-:Y:S02]  /*0260*/  IMAD.MOV.U32 R2, RZ, RZ, RZ ;  /* 0x000000ffff027224 */ /* 0x001fe400078e00ff */
[----:B-1----:R-:W-:-:S04]  /*0270*/  IMAD R13, R13, R3, RZ ;  /* 0x000000030d0d7224 */ /* 0x002fc800078e02ff */
[----:B------:R-:W-:-:S04]  /*0280*/  IMAD.HI.U32 R10, R3, R13, R2 ;  /* 0x0000000d030a7227 */ /* 0x000fc800078e0002 */
[----:B------:R-:W-:Y:S02]  /*0290*/  IMAD R2, R11, UR4, RZ ;  /* 0x000000040b027c24 */ /* 0x000fe4000f8e02ff */
[----:B------:R-:W-:-:S04]  /*02a0*/  IMAD.HI.U32 R3, R10, R5, RZ ;  /* 0x000000050a037227 */ /* 0x000fc800078e00ff */
[----:B------:R-:W-:-:S04]  /*02b0*/  IMAD.MOV R0, RZ, RZ, -R3 ;  /* 0x000000ffff007224 */ /* 0x000fc800078e0a03 */
[C---:B------:R-:W-:Y:S02]  /*02c0*/  IMAD R5, R4.reuse, R0, R5 ;  /* 0x0000000004057224 */ /* 0x040fe400078e0205 */
[----:B------:R-:W-:-:S03]  /*02d0*/  IMAD.SHL.U32 R0, R4, 0x4, RZ ;  /* 0x0000000404007824 */ /* 0x000fc600078e00ff */
[----:B------:R-:W-:-:S13]  /*02e0*/  ISETP.GE.U32.AND P0, PT, R5, R4, PT ;  /* 0x000000040500720c */ /* 0x000fda0003f06070 */
[----:B------:R-:W-:Y:S02]  /*02f0*/  @P0 IMAD.IADD R5, R5, 0x1, -R4 ;  /* 0x0000000105050824 */ /* 0x000fe400078e0a04 */
[----:B------:R-:W-:-:S03]  /*0300*/  @P0 VIADD R3, R3, 0x1 ;  /* 0x0000000103030836 */ /* 0x000fc60000000000 */
[----:B------:R-:W-:Y:S01]  /*0310*/  ISETP.GE.U32.AND P1, PT, R5, R4, PT ;  /* 0x000000040500720c */ /* 0x000fe20003f26070 */
[----:B------:R-:W-:-:S12]  /*0320*/  IMAD.MOV.U32 R5, RZ, RZ, RZ ;  /* 0x000000ffff057224 */ /* 0x000fd800078e00ff */
[----:B------:R-:W-:Y:S01]  /*0330*/  @P1 VIADD R3, R3, 0x1 ;  /* 0x0000000103031836 */ /* 0x000fe20000000000 */
[----:B------:R-:W-:-:S04]  /*0340*/  @!P2 LOP3.LUT R3, RZ, R4, RZ, 0x33, !PT ;  /* 0x00000004ff03a212 */ /* 0x000fc800078e33ff */
[----:B------:R-:W-:-:S07]  /*0350*/  IADD3 R3, PT, PT, R8, R3, RZ ;  /* 0x0000000308037210 */ /* 0x000fce0007ffe0ff */
.L_x_7:
[----:B------:R-:W-:Y:S01]  /*0360*/  ISETP.GT.U32.AND P0, PT, R33, 0x3ff, PT ;  /* 0x000003ff2100780c */ /* 0x000fe20003f04070 */
[----:B------:R-:W-:-:S12]  /*0370*/  BSSY.RECONVERGENT B0, `(.L_x_1) ;  /* 0x0000092000007945 */ /* 0x000fd80003800200 */
[----:B012---:R-:W-:Y:S05]  /*0380*/  @P0 BRA `(.L_x_2) ;  /* 0x0000000800400947 */ /* 0x007fea0003800000 */
[C---:B------:R-:W-:Y:S01]  /*0390*/  LOP3.LUT R34, R3.reuse, 0x3, RZ, 0xc0, !PT ;  /* 0x0000000303227812 */ /* 0x040fe200078ec0ff */
[----:B------:R-:W-:Y:S01]  /*03a0*/  BSSY.RECONVERGENT B1, `(.L_x_3) ;  /* 0x000003c000017945 */ /* 0x000fe20003800200 */
[----:B------:R-:W-:Y:S01]  /*03b0*/  ISETP.GE.U32.AND P0, PT, R3, 0x3, PT ;  /* 0x000000030300780c */ /* 0x000fe20003f06070 */
[----:B------:R-:W-:Y:S01]  /*03c0*/  IMAD.IADD R38, R2, 0x1, R5 ;  /* 0x0000000102267824 */ /* 0x000fe200078e0205 */
[----:B------:R-:W-:Y:S01]  /*03d0*/  ISETP.NE.AND P1, PT, R34, 0x3, PT ;  /* 0x000000032200780c */ /* 0x000fe20003f25270 */
[----:B------:R-:W-:Y:S02]  /*03e0*/  IMAD R16, R5, UR4, R32 ;  /* 0x0000000405107c24 */ /* 0x000fe4000f8e0220 */
[----:B------:R-:W-:-:S10]  /*03f0*/  IMAD.MOV.U32 R40, RZ, RZ, R33 ;  /* 0x000000ffff287224 */ /* 0x000fd400078e0021 */
[----:B------:R-:W-:Y:S05]  /*0400*/  @!P1 BRA `(.L_x_4) ;  /* 0x0000000000d49947 */ /* 0x000fea0003800000 */
[----:B------:R-:W0:Y:S01]  /*0410*/  LDC.64 R14, c[0x0][0x380] ;  /* 0x0000e000ff0e7b82 */ /* 0x000e220000000a00 */
[--C-:B------:R-:W-:Y:S02]  /*0420*/  IMAD R19, R38, 0x400, R33.reuse ;  /* 0x0000040026137824 */ /* 0x100fe400078e0221 */
[----:B------:R-:W-:-:S05]  /*0430*/  IMAD R21, R16, 0x400, R33 ;  /* 0x0000040010157824 */ /* 0x000fca00078e0221 */
[----:B------:R-:W1:Y:S01]  /*0440*/  LDC.64 R8, c[0x0][0x388] ;  /* 0x0000e200ff087b82 */ /* 0x000e620000000a00 */
[----:B0-----:R-:W-:-:S06]  /*0450*/  IMAD.WIDE.U32 R12, R19, 0x2, R14 ;  /* 0x00000002130c7825 */ /* 0x001fcc00078e000e */
[----:B------:R-:W2:Y:S01]  /*0460*/  LDG.E.U16 R12, desc[UR8][R12.64] ;  /* 0x000000080c0c7981 */ /* 0x000ea2000c1e1500 */
[----:B-1----:R-:W-:-:S06]  /*0470*/  IMAD.WIDE.U32 R10, R21, 0x2, R8 ;  /* 0x00000002150a7825 */ /* 0x002fcc00078e0008 */
[----:B------:R-:W3:Y:S01]  /*0480*/  LDG.E.U16 R10, desc[UR8][R10.64] ;  /* 0x000000080a0a7981 */ /* 0x000ee2000c1e1500 */
[----:B------:R-:W0:Y:S01]  /*0490*/  S2R R18, SR_CgaCtaId ;  /* 0x0000000000127919 */ /* 0x000e220000008800 */
[----:B------:R-:W-:Y:S01]  /*04a0*/  MOV R17, 0x400 ;  /* 0x0000040000117802 */ /* 0x000fe20000000f00 */
[----:B------:R-:W-:-:S04]  /*04b0*/  IMAD.SHL.U32 R20, R33, 0x2, RZ ;  /* 0x0000000221147824 */ /* 0x000fc800078e00ff */
[----:B------:R-:W-:Y:S01]  /*04c0*/  VIADD R35, R17, 0x800 ;  /* 0x0000080011237836 */ /* 0x000fe20000000000 */
[C---:B------:R-:W-:Y:S02]  /*04d0*/  LOP3.LUT R22, R20.reuse, 0xffffffc0, RZ, 0xc0, !PT ;  /* 0xffffffc014167812 */ /* 0x040fe400078ec0ff */
[----:B------:R-:W-:Y:S02]  /*04e0*/  LOP3.LUT R23, R20, 0x3e, RZ, 0xc0, !PT ;  /* 0x0000003e14177812 */ /* 0x000fe400078ec0ff */
[----:B------:R-:W-:Y:S02]  /*04f0*/  ISETP.NE.AND P1, PT, R34, RZ, PT ;  /* 0x000000ff2200720c */ /* 0x000fe40003f25270 */
[C---:B0-----:R-:W-:Y:S02]  /*0500*/  LEA R17, R18.reuse, R17, 0x18 ;  /* 0x0000001112117211 */ /* 0x041fe400078ec0ff */
[----:B------:R-:W-:Y:S02]  /*0510*/  LEA R18, R18, R35, 0x18 ;  /* 0x0000002312127211 */ /* 0x000fe400078ec0ff */
[----:B------:R-:W-:-:S02]  /*0520*/  IADD3 R35, PT, PT, R23, R17, R22 ;  /* 0x0000001117237210 */ /* 0x000fc40007ffe016 */
[----:B------:R-:W-:Y:S01]  /*0530*/  IADD3 R23, PT, PT, R23, R18, R22 ;  /* 0x0000001217177210 */ /* 0x000fe20007ffe016 */
[----:B------:R-:W-:Y:S02]  /*0540*/  IMAD.IADD R40, R33, 0x1, R4 ;  /* 0x0000000121287824 */ /* 0x000fe400078e0204 */
[----:B--2---:R0:W-:Y:S04]  /*0550*/  STS.U16 [R35], R12 ;  /* 0x0000000c23007388 */ /* 0x0041e80000000400 */
[----:B---3--:R0:W-:Y:S01]  /*0560*/  STS.U16 [R23], R10 ;  /* 0x0000000a17007388 */ /* 0x0081e20000000400 */
[----:B------:R-:W-:Y:S05]  /*0570*/  @!P1 BRA `(.L_x_4) ;  /* 0x0000000000789947 */ /* 0x000fea0003800000 */
[----:B------:R-:W-:Y:S01]  /*0580*/  ISETP.NE.AND P1, PT, R34, 0x1, PT ;  /* 0x000000012200780c */ /* 0x000fe20003f25270 */
[C---:B------:R-:W-:Y:S01]  /*0590*/  IMAD.IADD R13, R4.reuse, 0x1, R21 ;  /* 0x00000001040d7824 */ /* 0x040fe200078e0215 */
[----:B------:R-:W-:-:S11]  /*05a0*/  IADD3 R11, PT, PT, R4, R19, RZ ;  /* 0x00000013040b7210 */ /* 0x000fd60007ffe0ff */
[C---:B------:R-:W-:Y:S02]  /*05b0*/  @P1 IMAD.IADD R19, R4.reuse, 0x1, R11 ;  /* 0x0000000104131824 */ /* 0x040fe400078e020b */
[----:B------:R-:W-:Y:S02]  /*05c0*/  @P1 IMAD.IADD R21, R4, 0x1, R13 ;  /* 0x0000000104151824 */ /* 0x000fe400078e020d */
[----:B0-----:R-:W-:-:S04]  /*05d0*/  IMAD.WIDE.U32 R10, R11, 0x2, R14 ;  /* 0x000000020b0a7825 */ /* 0x001fc800078e000e */
[----:B------:R-:W-:Y:S02]  /*05e0*/  IMAD.WIDE.U32 R12, R13, 0x2, R8 ;  /* 0x000000020d0c7825 */ /* 0x000fe400078e0008 */
[----:B------:R0:W2:Y:S02]  /*05f0*/  LDG.E.U16 R10, desc[UR8][R10.64] ;  /* 0x000000080a0a7981 */ /* 0x0000a4000c1e1500 */
[----:B------:R-:W-:Y:S02]  /*0600*/  @P1 IMAD.WIDE.U32 R14, R19, 0x2, R14 ;  /* 0x00000002130e1825 */ /* 0x000fe400078e000e */
[----:B------:R-:W3:Y:S02]  /*0610*/  LDG.E.U16 R12, desc[UR8][R12.64] ;  /* 0x000000080c0c7981 */ /* 0x000ee4000c1e1500 */
[----:B------:R-:W-:Y:S02]  /*0620*/  @P1 IMAD.WIDE.U32 R8, R21, 0x2, R8 ;  /* 0x0000000215081825 */ /* 0x000fe400078e0008 */
[----:B------:R-:W4:Y:S04]  /*0630*/  @P1 LDG.E.U16 R14, desc[UR8][R14.64] ;  /* 0x000000080e0e1981 */ /* 0x000f28000c1e1500 */
[----:B------:R-:W5:Y:S01]  /*0640*/  @P1 LDG.E.U16 R8, desc[UR8][R8.64] ;  /* 0x0000000808081981 */ /* 0x000f62000c1e1500 */
[----:B------:R-:W-:-:S02]  /*0650*/  IMAD.IADD R21, R4, 0x1, R40 ;  /* 0x0000000104157824 */ /* 0x000fc400078e0228 */
[----:B------:R-:W-:Y:S02]  /*0660*/  IMAD.SHL.U32 R40, R40, 0x2, RZ ;  /* 0x0000000228287824 */ /* 0x000fe400078e00ff */
[----:B------:R-:W-:-:S03]  /*0670*/  IMAD.SHL.U32 R20, R21, 0x2, RZ ;  /* 0x0000000215147824 */ /* 0x000fc600078e00ff */
[C---:B------:R-:W-:Y:S02]  /*0680*/  LOP3.LUT R19, R40.reuse, 0xffffffc0, RZ, 0xc0, !PT ;  /* 0xffffffc028137812 */ /* 0x040fe400078ec0ff */
[----:B------:R-:W-:Y:S02]  /*0690*/  LOP3.LUT R40, R40, 0x3e, RZ, 0xc0, !PT ;  /* 0x0000003e28287812 */ /* 0x000fe400078ec0ff */
[C---:B------:R-:W-:Y:S02]  /*06a0*/  LOP3.LUT R22, R20.reuse, 0xffffffc0, RZ, 0xc0, !PT ;  /* 0xffffffc014167812 */ /* 0x040fe400078ec0ff */
[----:B------:R-:W-:Y:S02]  /*06b0*/  LOP3.LUT R23, R20, 0x3e, RZ, 0xc0, !PT ;  /* 0x0000003e14177812 */ /* 0x000fe400078ec0ff */
[C-C-:B0-----:R-:W-:Y:S02]  /*06c0*/  IADD3 R11, PT, PT, R40.reuse, R17, R19.reuse ;  /* 0x00000011280b7210 */ /* 0x141fe40007ffe013 */
[----:B------:R-:W-:-:S02]  /*06d0*/  IADD3 R19, PT, PT, R40, R18, R19 ;  /* 0x0000001228137210 */ /* 0x000fc40007ffe013 */
[C-C-:B------:R-:W-:Y:S02]  /*06e0*/  IADD3 R17, PT, PT, R23.reuse, R17, R22.reuse ;  /* 0x0000001117117210 */ /* 0x140fe40007ffe016 */
[----:B------:R-:W-:Y:S01]  /*06f0*/  IADD3 R23, PT, PT, R23, R18, R22 ;  /* 0x0000001217177210 */ /* 0x000fe20007ffe016 */
[--C-:B------:R-:W-:Y:S02]  /*0700*/  IMAD.MOV.U32 R40, RZ, RZ, R21.reuse ;  /* 0x000000ffff287224 */ /* 0x100fe400078e0015 */
[----:B------:R-:W-:Y:S01]  /*0710*/  @P1 IMAD.IADD R40, R4, 0x1, R21 ;  /* 0x0000000104281824 */ /* 0x000fe200078e0215 */
[----:B--2---:R1:W-:Y:S04]  /*0720*/  STS.U16 [R11], R10 ;  /* 0x0000000a0b007388 */ /* 0x0043e80000000400 */
[----:B---3--:R1:W-:Y:S04]  /*0730*/  STS.U16 [R19], R12 ;  /* 0x0000000c13007388 */ /* 0x0083e80000000400 */
[----:B----4-:R1:W-:Y:S04]  /*0740*/  @P1 STS.U16 [R17], R14 ;  /* 0x0000000e11001388 */ /* 0x0103e80000000400 */
[----:B-----5:R1:W-:Y:S02]  /*0750*/  @P1 STS.U16 [R23], R8 ;  /* 0x0000000817001388 */ /* 0x0203e40000000400 */
.L_x_4:
[----:B------:R-:W-:Y:S05]  /*0760*/  BSYNC.RECONVERGENT B1 ;  /* 0x0000000000017941 */ /* 0x000fea0003800200 */
.L_x_3:
[----:B------:R-:W-:Y:S05]  /*0770*/  @!P0 BRA `(.L_x_2) ;  /* 0x0000000400448947 */ /* 0x000fea0003800000 */
[----:B------:R-:W2:Y:S01]  /*0780*/  S2R R9, SR_CgaCtaId ;  /* 0x0000000000097919 */ /* 0x000ea20000008800 */
[----:B01----:R-:W0:Y:S01]  /*0790*/  LDC.64 R12, c[0x0][0x388] ;  /* 0x0000e200ff0c7b82 */ /* 0x003e220000000a00 */
[----:B------:R-:W-:Y:S01]  /*07a0*/  MOV R8, 0x400 ;  /* 0x0000040000087802 */ /* 0x000fe20000000f00 */
[C-C-:B------:R-:W-:Y:S01]  /*07b0*/  IMAD R11, R4.reuse, 0x3, R40.reuse ;  /* 0x00000003040b7824 */ /* 0x140fe200078e0228 */
[----:B------:R-:W-:Y:S01]  /*07c0*/  CS2R R18, SRZ ;  /* 0x0000000000127805 */ /* 0x000fe2000001ff00 */
[--C-:B------:R-:W-:Y:S02]  /*07d0*/  IMAD.IADD R37, R4, 0x1, R40.reuse ;  /* 0x0000000104257824 */ /* 0x100fe400078e0228 */
[----:B------:R-:W-:Y:S02]  /*07e0*/  VIADD R10, R8, 0x800 ;  /* 0x00000800080a7836 */ /* 0x000fe40000000000 */
[----:B------:R-:W1:Y:S01]  /*07f0*/  LDC.64 R14, c[0x0][0x380] ;  /* 0x0000e000ff0e7b82 */ /* 0x000e620000000a00 */
[----:B------:R-:W-:-:S02]  /*0800*/  IMAD R21, R16, 0x400, R40 ;  /* 0x0000040010157824 */ /* 0x000fc400078e0228 */
[----:B------:R-:W-:Y:S02]  /*0810*/  IMAD R17, R38, 0x400, R40 ;  /* 0x0000040026117824 */ /* 0x000fe400078e0228 */
[C---:B------:R-:W-:Y:S02]  /*0820*/  IMAD R39, R16.reuse, 0x400, R37 ;  /* 0x0000040010277824 */ /* 0x040fe400078e0225 */
[----:B------:R-:W-:Y:S02]  /*0830*/  IMAD R43, R16, 0x400, R11 ;  /* 0x00000400102b7824 */ /* 0x000fe400078e020b */
[----:B------:R-:W-:Y:S02]  /*0840*/  IMAD R45, R38, 0x400, R37 ;  /* 0x00000400262d7824 */ /* 0x000fe400078e0225 */
[----:B0-----:R-:W-:Y:S01]  /*0850*/  IMAD.WIDE.U32 R20, R21, 0x2, R12 ;  /* 0x0000000215147825 */ /* 0x001fe200078e000c */
[C---:B--2---:R-:W-:Y:S02]  /*0860*/  LEA R8, R9.reuse, R8, 0x18 ;  /* 0x0000000809087211 */ /* 0x044fe400078ec0ff */
[----:B------:R-:W-:-:S02]  /*0870*/  LEA R10, R9, R10, 0x18 ;  /* 0x0000000a090a7211 */ /* 0x000fc400078ec0ff */
[----:B------:R-:W-:-:S05]  /*0880*/  LEA R9, R4, R40, 0x1 ;  /* 0x0000002804097211 */ /* 0x000fca00078e08ff */
[--C-:B------:R-:W-:Y:S02]  /*0890*/  IMAD R41, R16, 0x400, R9.reuse ;  /* 0x0000040010297824 */ /* 0x100fe400078e0209 */
[C---:B------:R-:W-:Y:S02]  /*08a0*/  IMAD R36, R38.reuse, 0x400, R9 ;  /* 0x0000040026247824 */ /* 0x040fe400078e0209 */
[----:B------:R-:W-:Y:S02]  /*08b0*/  IMAD R38, R38, 0x400, R11 ;  /* 0x0000040026267824 */ /* 0x000fe400078e020b */
[----:B-1----:R-:W-:-:S07]  /*08c0*/  IMAD.WIDE.U32 R16, R17, 0x2, R14 ;  /* 0x0000000211107825 */ /* 0x002fce00078e000e */
.L_x_5:
[----:B------:R-:W-:-:S04]  /*08d0*/  IADD3 R22, P0, PT, R16, R18, RZ ;  /* 0x0000001210167210 */ /* 0x000fc80007f1e0ff */
[----:B--2---:R-:W-:-:S05]  /*08e0*/  IADD3.X R23, PT, PT, R17, R19, RZ, P0, !PT ;  /* 0x0000001311177210 */ /* 0x004fca00007fe4ff */
[----:B------:R0:W2:Y:S01]  /*08f0*/  LDG.E.U16 R44, desc[UR8][R22.64] ;  /* 0x00000008162c7981 */ /* 0x0000a2000c1e1500 */
[----:B------:R-:W-:-:S05]  /*0900*/  IMAD.SHL.U32 R34, R40, 0x2, RZ ;  /* 0x0000000228227824 */ /* 0x000fca00078e00ff */
[C---:B------:R-:W-:Y:S02]  /*0910*/  LOP3.LUT R35, R34.reuse, 0xffffffc0, RZ, 0xc0, !PT ;  /* 0xffffffc022237812 */ /* 0x040fe400078ec0ff */
[----:B------:R-:W-:-:S04]  /*0920*/  LOP3.LUT R34, R34, 0x3e, RZ, 0xc0, !PT ;  /* 0x0000003e22227812 */ /* 0x000fc800078ec0ff */
[----:B------:R-:W-:Y:S01]  /*0930*/  IADD3 R42, PT, PT, R34, R8, R35 ;  /* 0x00000008222a7210 */ /* 0x000fe20007ffe023 */
[----:B0-----:R-:W-:-:S04]  /*0940*/  IMAD.WIDE.U32 R22, R45, 0x2, R14 ;  /* 0x000000022d167825 */ /* 0x001fc800078e000e */
[----:B--2---:R0:W-:Y:S02]  /*0950*/  STS.U16 [R42], R44 ;  /* 0x0000002c2a007388 */ /* 0x0041e40000000400 */
[----:B0-----:R-:W-:Y:S02]  /*0960*/  IADD3 R42, PT, PT, R34, R10, R35 ;  /* 0x0000000a222a7210 */ /* 0x001fe40007ffe023 */
[----:B------:R-:W-:-:S05]  /*0970*/  IADD3 R34, P0, PT, R20, R18, RZ ;  /* 0x0000001214227210 */ /* 0x000fca0007f1e0ff */
[----:B------:R-:W-:-:S06]  /*0980*/  IMAD.X R35, R21, 0x1, R19, P0 ;  /* 0x0000000115237824 */ /* 0x000fcc00000e0613 */
[----:B------:R-:W2:Y:S04]  /*0990*/  LDG.E.U16 R35, desc[UR8][R34.64] ;  /* 0x0000000822237981 */ /* 0x000ea8000c1e1500 */
[----:B------:R0:W3:Y:S02]  /*09a0*/  LDG.E.U16 R34, desc[UR8][R22.64] ;  /* 0x0000000816227981 */ /* 0x0000e4000c1e1500 */
[----:B0-----:R-:W-:-:S05]  /*09b0*/  IMAD.SHL.U32 R22, R37, 0x2, RZ ;  /* 0x0000000225167824 */ /* 0x001fca00078e00ff */
[C---:B------:R-:W-:Y:S02]  /*09c0*/  LOP3.LUT R23, R22.reuse, 0xffffffc0, RZ, 0xc0, !PT ;  /* 0xffffffc016177812 */ /* 0x040fe400078ec0ff */
[----:B------:R-:W-:-:S04]  /*09d0*/  LOP3.LUT R22, R22, 0x3e, RZ, 0xc0, !PT ;  /* 0x0000003e16167812 */ /* 0x000fc800078ec0ff */
[C-C-:B------:R-:W-:Y:S01]  /*09e0*/  IADD3 R44, PT, PT, R22.reuse, R8, R23.reuse ;  /* 0x00000008162c7210 */ /* 0x140fe20007ffe017 */
[----:B--2---:R0:W-:Y:S04]  /*09f0*/  STS.U16 [R42], R35 ;  /* 0x000000232a007388 */ /* 0x0041e80000000400 */
[----:B---3--:R1:W-:Y:S01]  /*0a00*/  STS.U16 [R44], R34 ;  /* 0x000000222c007388 */ /* 0x0083e20000000400 */
[----:B0-----:R-:W-:Y:S01]  /*0a10*/  IADD3 R42, PT, PT, R22, R10, R23 ;  /* 0x0000000a162a7210 */ /* 0x001fe20007ffe017 */
[----:B------:R-:W-:-:S04]  /*0a20*/  IMAD.WIDE.U32 R22, R36, 0x2, R14 ;  /* 0x0000000224167825 */ /* 0x000fc800078e000e */
[----:B-1----:R-:W-:Y:S01]  /*0a30*/  IMAD.WIDE.U32 R34, R39, 0x2, R12 ;  /* 0x0000000227227825 */ /* 0x002fe200078e000c */
[----:B------:R0:W2:Y:S05]  /*0a40*/  LDG.E.U16 R44, desc[UR8][R22.64] ;  /* 0x00000008162c7981 */ /* 0x0000aa000c1e1500 */
[----:B------:R-:W3:Y:S01]  /*0a50*/  LDG.E.U16 R35, desc[UR8][R34.64] ;  /* 0x0000000822237981 */ /* 0x000ee2000c1e1500 */
[----:B0-----:R-:W-:-:S05]  /*0a60*/  IMAD.SHL.U32 R22, R9, 0x2, RZ ;  /* 0x0000000209167824 */ /* 0x001fca00078e00ff */
[C---:B------:R-:W-:Y:S02]  /*0a70*/  LOP3.LUT R23, R22.reuse, 0xffffffc0, RZ, 0xc0, !PT ;  /* 0xffffffc016177812 */ /* 0x040fe400078ec0ff */
[----:B------:R-:W-:Y:S01]  /*0a80*/  LOP3.LUT R22, R22, 0x3e, RZ, 0xc0, !PT ;  /* 0x0000003e16167812 */ /* 0x000fe200078ec0ff */
[----:B---3--:R0:W-:Y:S03]  /*0a90*/  STS.U16 [R42], R35 ;  /* 0x000000232a007388 */ /* 0x0081e60000000400 */
[----:B0-----:R-:W-:-:S05]  /*0aa0*/  IADD3 R42, PT, PT, R22, R8, R23 ;  /* 0x00000008162a7210 */ /* 0x001fca0007ffe017 */
[----:B--2---:R0:W-:Y:S02]  /*0ab0*/  STS.U16 [R42], R44 ;  /* 0x0000002c2a007388 */ /* 0x0041e40000000400 */
[----:B0-----:R-:W-:Y:S01]  /*0ac0*/  IADD3 R44, PT, PT, R22, R10, R23 ;  /* 0x0000000a162c7210 */ /* 0x001fe20007ffe017 */
[----:B------:R-:W-:-:S05]  /*0ad0*/  IMAD.WIDE.U32 R22, R41, 0x2, R12 ;  /* 0x0000000229167825 */ /* 0x000fca00078e000c */
[----:B------:R0:W2:Y:S02]  /*0ae0*/  LDG.E.U16 R34, desc[UR8][R22.64] ;  /* 0x0000000816227981 */ /* 0x0000a4000c1e1500 */
[----:B0-----:R-:W-:-:S05]  /*0af0*/  IMAD.SHL.U32 R22, R11, 0x2, RZ ;  /* 0x000000020b167824 */ /* 0x001fca00078e00ff */
[C---:B------:R-:W-:Y:S02]  /*0b00*/  LOP3.LUT R23, R22.reuse, 0xffffffc0, RZ, 0xc0, !PT ;  /* 0xffffffc016177812 */ /* 0x040fe400078ec0ff */
[----:B------:R-:W-:-:S04]  /*0b10*/  LOP3.LUT R22, R22, 0x3e, RZ, 0xc0, !PT ;  /* 0x0000003e16167812 */ /* 0x000fc800078ec0ff */
[----:B------:R-:W-:Y:S01]  /*0b20*/  IADD3 R42, PT, PT, R22, R10, R23 ;  /* 0x0000000a162a7210 */ /* 0x000fe20007ffe017 */
[----:B--2---:R0:W-:Y:S02]  /*0b30*/  STS.U16 [R44], R34 ;  /* 0x000000222c007388 */ /* 0x0041e40000000400 */
[----:B0-----:R-:W-:-:S06]  /*0b40*/  IMAD.WIDE.U32 R34, R38, 0x2, R14 ;  /* 0x0000000226227825 */ /* 0x001fcc00078e000e */
[----:B------:R0:W2:Y:S02]  /*0b50*/  LDG.E.U16 R34, desc[UR8][R34.64] ;  /* 0x0000000822227981 */ /* 0x0000a4000c1e1500 */
[----:B0-----:R-:W-:Y:S01]  /*0b60*/  IADD3 R35, PT, PT, R22, R8, R23 ;  /* 0x0000000816237210 */ /* 0x001fe20007ffe017 */
[----:B------:R-:W-:-:S06]  /*0b70*/  IMAD.WIDE.U32 R22, R43, 0x2, R12 ;  /* 0x000000022b167825 */ /* 0x000fcc00078e000c */
[----:B------:R-:W3:Y:S01]  /*0b80*/  LDG.E.U16 R23, desc[UR8][R22.64] ;  /* 0x0000000816177981 */ /* 0x000ee2000c1e1500 */
[----:B------:R-:W-:-:S04]  /*0b90*/  IADD3 R40, PT, PT, R4, R40, R4 ;  /* 0x0000002804287210 */ /* 0x000fc80007ffe004 */
[----:B------:R-:W-:-:S04]  /*0ba0*/  IADD3 R40, PT, PT, R4, R40, R4 ;  /* 0x0000002804287210 */ /* 0x000fc80007ffe004 */
[----:B------:R-:W-:Y:S01]  /*0bb0*/  ISETP.GE.U32.AND P0, PT, R40, 0x400, PT ;  /* 0x000004002800780c */ /* 0x000fe20003f06070 */
[C---:B------:R-:W-:Y:S01]  /*0bc0*/  IMAD.IADD R9, R0.reuse, 0x1, R9 ;  /* 0x0000000100097824 */ /* 0x040fe200078e0209 */
[C---:B------:R-:W-:Y:S01]  /*0bd0*/  IADD3 R41, PT, PT, R0.reuse, R41, RZ ;  /* 0x0000002900297210 */ /* 0x040fe20007ffe0ff */
[C---:B------:R-:W-:Y:S02]  /*0be0*/  IMAD.IADD R11, R0.reuse, 0x1, R11 ;  /* 0x00000001000b7824 */ /* 0x040fe400078e020b */
[C---:B------:R-:W-:Y:S02]  /*0bf0*/  IMAD.IADD R37, R0.reuse, 0x1, R37 ;  /* 0x0000000100257824 */ /* 0x040fe400078e0225 */
[C---:B------:R-:W-:Y:S02]  /*0c00*/  IMAD.IADD R39, R0.reuse, 0x1, R39 ;  /* 0x0000000100277824 */ /* 0x040fe400078e0227 */
[C---:B------:R-:W-:Y:S02]  /*0c10*/  IMAD.IADD R43, R0.reuse, 0x1, R43 ;  /* 0x00000001002b7824 */ /* 0x040fe400078e022b */
[----:B------:R-:W-:-:S02]  /*0c20*/  IMAD.IADD R45, R0, 0x1, R45 ;  /* 0x00000001002d7824 */ /* 0x000fc400078e022d */
[C---:B------:R-:W-:Y:S02]  /*0c30*/  IMAD.IADD R36, R0.reuse, 0x1, R36 ;  /* 0x0000000100247824 */ /* 0x040fe400078e0224 */
[C---:B------:R-:W-:Y:S02]  /*0c40*/  IMAD.IADD R38, R0.reuse, 0x1, R38 ;  /* 0x0000000100267824 */ /* 0x040fe400078e0226 */
[----:B------:R-:W-:Y:S01]  /*0c50*/  IMAD.WIDE.U32 R18, R0, 0x2, R18 ;  /* 0x0000000200127825 */ /* 0x000fe200078e0012 */
[----:B--2---:R2:W-:Y:S04]  /*0c60*/  STS.U16 [R35], R34 ;  /* 0x0000002223007388 */ /* 0x0045e80000000400 */
[----:B---3--:R2:W-:Y:S01]  /*0c70*/  STS.U16 [R42], R23 ;  /* 0x000000172a007388 */ /* 0x0085e20000000400 */
[----:B------:R-:W-:Y:S05]  /*0c80*/  @!P0 BRA `(.L_x_5) ;  /* 0xfffffffc00108947 */ /* 0x000fea000383ffff */
.L_x_2:
[----:B------:R-:W-:Y:S05]  /*0c90*/  BSYNC.RECONVERGENT B0 ;  /* 0x0000000000007941 */ /* 0x000fea0003800200 */
.L_x_1:
[----:B------:R-:W-:Y:S01]  /*0ca0*/  BAR.SYNC.DEFER_BLOCKING 0x0 ;  /* 0x0000000000007b1d */ /* 0x000fe20000010000 */
[----:B------:R-:W-:-:S13]  /*0cb0*/  ISETP.GT.U32.AND P0, PT, R33, 0x7f, PT ;  /* 0x0000007f2100780c */ /* 0x000fda0003f04070 */
[----:B------:R-:W-:Y:S05]  /*0cc0*/  @P0 BRA `(.L_x_6) ;  /* 0x00000000008c0947 */ /* 0x000fea0003800000 */
[----:B01----:R-:W0:Y:S01]  /*0cd0*/  S2R R10, SR_LANEID ;  /* 0x00000000000a7919 */ /* 0x003e220000000000 */
[----:B------:R-:W1:Y:S01]  /*0ce0*/  S2UR UR6, SR_CgaCtaId ;  /* 0x00000000000679c3 */ /* 0x000e620000008800 */
[----:B------:R-:W-:Y:S01]  /*0cf0*/  UMOV UR5, 0x400 ;  /* 0x0000040000057882 */ /* 0x000fe20000000000 */
[----:B------:R-:W-:Y:S01]  /*0d00*/  SHF.R.U32.HI R11, RZ, 0x1, R33 ;  /* 0x00000001ff0b7819 */ /* 0x000fe20000011621 */
[----:B------:R-:W-:-:S03]  /*0d10*/  UIADD3 UR7, UPT, UPT, UR5, 0x800, URZ ;  /* 0x0000080005077890 */ /* 0x000fc6000fffe0ff */
[----:B------:R-:W-:Y:S01]  /*0d20*/  LOP3.LUT R11, R11, 0x10, RZ, 0xc0, !PT ;  /* 0x000000100b0b7812 */ /* 0x000fe200078ec0ff */
[----:B-1----:R-:W-:Y:S02]  /*0d30*/  ULEA UR7, UR6, UR7, 0x18 ;  /* 0x0000000706077291 */ /* 0x002fe4000f8ec0ff */
[----:B------:R-:W-:-:S04]  /*0d40*/  ULEA UR5, UR6, UR5, 0x18 ;  /* 0x0000000506057291 */ /* 0x000fc8000f8ec0ff */
[----:B------:R-:W-:Y:S02]  /*0d50*/  LEA R15, R11, UR7, 0x1 ;  /* 0x000000070b0f7c11 */ /* 0x000fe4000f8e08ff */
[----:B0-----:R-:W-:Y:S02]  /*0d60*/  SHF.R.U32.HI R8, RZ, 0x3, R10 ;  /* 0x00000003ff087819 */ /* 0x001fe4000001160a */
[----:B------:R-:W-:-:S03]  /*0d70*/  LOP3.LUT R9, R10, 0x7, RZ, 0xc0, !PT ;  /* 0x000000070a097812 */ /* 0x000fc600078ec0ff */
[----:B------:R-:W-:-:S05]  /*0d80*/  IMAD.SHL.U32 R8, R8, 0x8, RZ ;  /* 0x0000000808087824 */ /* 0x000fca00078e00ff */
[----:B------:R-:W-:Y:S02]  /*0d90*/  LOP3.LUT R9, R8, 0x8, R9, 0xe2, !PT ;  /* 0x0000000808097812 */ /* 0x000fe400078ee209 */
[----:B------:R-:W-:Y:S02]  /*0da0*/  SHF.R.U32.HI R8, RZ, 0x4, R10 ;  /* 0x00000004ff087819 */ /* 0x000fe4000001160a */
[----:B------:R-:W-:-:S03]  /*0db0*/  SHF.R.U32.HI R10, RZ, 0x2, R33 ;  /* 0x00000002ff0a7819 */ /* 0x000fc60000011621 */
[----:B------:R-:W-:Y:S01]  /*0dc0*/  IMAD.SHL.U32 R8, R8, 0x8, RZ ;  /* 0x0000000808087824 */ /* 0x000fe200078e00ff */
[----:B------:R-:W-:-:S03]  /*0dd0*/  LOP3.LUT R10, R10, 0xffff0, RZ, 0xc0, !PT ;  /* 0x000ffff00a0a7812 */ /* 0x000fc600078ec0ff */
[----:B------:R-:W-:Y:S01]  /*0de0*/  IMAD R12, R9, 0x20, R8 ;  /* 0x00000020090c7824 */ /* 0x000fe200078e0208 */
[----:B------:R-:W-:Y:S01]  /*0df0*/  LEA R13, R10, UR5, 0x6 ;  /* 0x000000050a0d7c11 */ /* 0x000fe2000f8e30ff */
[----:B------:R-:W-:Y:S05]  /*0e00*/  WARPSYNC.ALL ;  /* 0x0000000000007948 */ /* 0x000fea0003800000 */
[C---:B------:R-:W-:Y:S01]  /*0e10*/  IMAD.U32 R8, R12.reuse, 0x2, R15 ;  /* 0x000000020c087824 */ /* 0x040fe200078e000f */
[----:B------:R-:W-:Y:S01]  /*0e20*/  LEA R20, R12, R13, 0x1 ;  /* 0x0000000d0c147211 */ /* 0x000fe200078e08ff */
[----:B------:R-:W-:Y:S02]  /*0e30*/  VIADD R13, R13, 0x20 ;  /* 0x000000200d0d7836 */ /* 0x000fe40000000000 */
[----:B------:R-:W-:-:S02]  /*0e40*/  VIADD R15, R15, 0x400 ;  /* 0x000004000f0f7836 */ /* 0x000fc40000000000 */
[----:B------:R-:W-:Y:S01]  /*0e50*/  LDSM.16.MT88.4 R8, [R8] ;  /* 0x000000000808783b */ /* 0x000fe20000004200 */
[C---:B------:R-:W-:Y:S02]  /*0e60*/  IMAD.U32 R13, R12.reuse, 0x2, R13 ;  /* 0x000000020c0d7824 */ /* 0x040fe400078e000d */
[----:B------:R-:W-:Y:S01]  /*0e70*/  IMAD.U32 R16, R12, 0x2, R15 ;  /* 0x000000020c107824 */ /* 0x000fe200078e000f */
[----:B--2---:R-:W0:Y:S04]  /*0e80*/  LDSM.16.M88.4 R20, [R20] ;  /* 0x000000001414783b */ /* 0x004e280000000200 */
[----:B------:R-:W-:Y:S04]  /*0e90*/  LDSM.16.M88.4 R12, [R13] ;  /* 0x000000000d0c783b */ /* 0x000fe80000000200 */
[----:B------:R-:W1:Y:S01]  /*0ea0*/  LDSM.16.MT88.4 R16, [R16] ;  /* 0x000000001010783b */ /* 0x000e620000004200 */
[C---:B0-----:R-:W-:Y:S08]  /*0eb0*/  HMMA.16816.F32 R28, R20.reuse, R8, R28 ;  /* 0x00000008141c723c */ /* 0x041ff0000000181c */
[----:B------:R-:W-:-:S12]  /*0ec0*/  HMMA.16816.F32 R24, R20, R10, R24 ;  /* 0x0000000a1418723c */ /* 0x000fd80000001818 */
[C---:B-1----:R-:W-:Y:S08]  /*0ed0*/  HMMA.16816.F32 R28, R12.reuse, R16, R28 ;  /* 0x000000100c1c723c */ /* 0x042ff0000000181c */
[----:B------:R-:W-:-:S15]  /*0ee0*/  HMMA.16816.F32 R24, R12, R18, R24 ;  /* 0x000000120c18723c */ /* 0x000fde0000001818 */
[----:B------:R-:W-:-:S05]  /*0ef0*/  NOP ;  /* 0x0000000000007918 */ /* 0x000fca0000000000 */
.L_x_6:
[----:B------:R-:W-:Y:S05]  /*0f00*/  WARPSYNC.ALL ;  /* 0x0000000000007948 */ /* 0x000fea0003800000 */
[----:B------:R-:W-:Y:S01]  /*0f10*/  VIADD R5, R5, 0x1 ;  /* 0x0000000105057836 */ /* 0x000fe20000000000 */
[----:B------:R-:W-:Y:S04]  /*0f20*/  BAR.SYNC.DEFER_BLOCKING 0x0 ;  /* 0x0000000000007b1d */ /* 0x000fe80000010000 */
[----:B------:R-:W-:-:S13]  /*0f30*/  ISETP.NE.AND P0, PT, R5, UR4, PT ;  /* 0x0000000405007c0c */ /* 0x000fda000bf05270 */
[----:B------:R-:W-:Y:S05]  /*0f40*/  @P0 BRA `(.L_x_7) ;  /* 0xfffffff400040947 */ /* 0x000fea000383ffff */
.L_x_0:
[----:B------:R-:W-:-:S13]  /*0f50*/  ISETP.GT.U32.AND P0, PT, R33, 0x7f, PT ;  /* 0x0000007f2100780c */ /* 0x000fda0003f04070 */
[----:B------:R-:W-:Y:S05]  /*0f60*/  @P0 EXIT ;  /* 0x000000000000094d */ /* 0x000fea0003800000 */
[----:B------:R-:W3:Y:S01]  /*0f70*/  LDC R3, c[0x0][0x398] ;  /* 0x0000e600ff037b82 */ /* 0x000ee20000000800 */
[----:B------:R-:W-:-:S04]  /*0f80*/  VIMNMX R0, PT, PT, R7, R6, !PT ;  /* 0x0000000607007248 */ /* 0x000fc80007fe0100 */
[----:B---3--:R-:W-:-:S13]  /*0f90*/  ISETP.GE.AND P0, PT, R0, R3, PT ;  /* 0x000000030000720c */ /* 0x008fda0003f06270 */
[----:B------:R-:W-:Y:S05]  /*0fa0*/  @P0 EXIT ;  /* 0x000000000000094d */ /* 0x000fea0003800000 */
[----:B------:R-:W3:Y:S01]  /*0fb0*/  S2R R5, SR_LANEID ;  /* 0x0000000000057919 */ /* 0x000ee20000000000 */
[----:B------:R-:W4:Y:S01]  /*0fc0*/  LDCU.64 UR4, c[0x0][0x390] ;  /* 0x00007200ff0477ac */ /* 0x000f220008000a00 */
[----:B------:R-:W-:-:S05]  /*0fd0*/  IMAD R7, R7, R3, RZ ;  /* 0x0000000307077224 */ /* 0x000fca00078e02ff */
[----:B------:R-:W-:Y:S02]  /*0fe0*/  IADD3 R6, P0, PT, R7, R6, RZ ;  /* 0x0000000607067210 */ /* 0x000fe40007f1e0ff */
[----:B------:R-:W-:Y:S01]  /*0ff0*/  SHF.R.U32.HI R7, RZ, 0x1, R3 ;  /* 0x00000001ff077819 */ /* 0x000fe20000011603 */
[----:B------:R-:W-:Y:S02]  /*1000*/  IMAD.MOV.U32 R3, RZ, RZ, RZ ;  /* 0x000000ffff037224 */ /* 0x000fe400078e00ff */
[----:B-1----:R-:W-:Y:S01]  /*1010*/  IMAD.X R11, RZ, RZ, RZ, P0 ;  /* 0x000000ffff0b7224 */ /* 0x002fe200000e06ff */
[----:B----4-:R-:W-:Y:S02]  /*1020*/  LEA R9, P0, R6, UR4, 0x2 ;  /* 0x0000000406097c11 */ /* 0x010fe4000f8010ff */
[----:B---3--:R-:W-:Y:S02]  /*1030*/  LOP3.LUT R2, R5, 0x3, RZ, 0xc0, !PT ;  /* 0x0000000305027812 */ /* 0x008fe400078ec0ff */
[----:B------:R-:W-:-:S05]  /*1040*/  SHF.R.U32.HI R5, RZ, 0x2, R5 ;  /* 0x00000002ff057819 */ /* 0x000fca0000011605 */
[----:B------:R-:W-:Y:S01]  /*1050*/  IMAD.WIDE.U32 R2, R5, R7, R2 ;  /* 0x0000000705027225 */ /* 0x000fe200078e0002 */
[----:B------:R-:W-:Y:S02]  /*1060*/  LEA.HI.X R5, R6, UR5, R11, 0x2, P0 ;  /* 0x0000000506057c11 */ /* 0x000fe400080f140b */
[----:B------:R-:W-:-:S04]  /*1070*/  LEA R4, P0, R2, R9, 0x3 ;  /* 0x0000000902047211 */ /* 0x000fc800078018ff */
[----:B------:R-:W-:-:S03]  /*1080*/  LEA.HI.X R5, R2, R5, R3, 0x3, P0 ;  /* 0x0000000502057211 */ /* 0x000fc600000f1c03 */
[----:B------:R-:W-:Y:S02]  /*1090*/  IMAD.WIDE.U32 R2, R7, 0x40, R4 ;  /* 0x0000004007027825 */ /* 0x000fe400078e0004 */
[----:B------:R-:W-:Y:S04]  /*10a0*/  STG.E.64 desc[UR8][R4.64], R28 ;  /* 0x0000001c04007986 */ /* 0x000fe8000c101b08 */
[----:B------:R-:W-:Y:S04]  /*10b0*/  STG.E.64 desc[UR8][R2.64], R30 ;  /* 0x0000001e02007986 */ /* 0x000fe8000c101b08 */
[----:B------:R-:W-:Y:S04]  /*10c0*/  STG.E.64 desc[UR8][R4.64+0x20], R24 ;  /* 0x0000201804007986 */ /* 0x000fe8000c101b08 */
[----:B------:R-:W-:Y:S01]  /*10d0*/  STG.E.64 desc[UR8][R2.64+0x20], R26 ;  /* 0x0000201a02007986 */ /* 0x000fe2000c101b08 */
[----:B------:R-:W-:Y:S05]  /*10e0*/  EXIT ;  /* 0x000000000000794d */ /* 0x000fea0003800000 */
.L_x_8:
[----:B------:R-:W-:-:S00]  /*10f0*/  BRA `(.L_x_8) ;  /* 0xfffffffc00fc7947 */ /* 0x000fc0000383ffff */
[----:B------:R-:W-:-:S00]  /*1100*/  NOP ;  /* 0x0000000000007918 */ /* 0x000fc00000000000 */
[----:B------:R-:W-:-:S00]  /*1110*/  NOP ;  /* 0x0000000000007918 */ /* 0x000fc00000000000 */
[----:B------:R-:W-:-:S00]  /*1120*/  NOP ;  /* 0x0000000000007918 */ /* 0x000fc00000000000 */
[----:B------:R-:W-:-:S00]  /*1130*/  NOP ;  /* 0x0000000000007918 */ /* 0x000fc00000000000 */
[----:B------:R-:W-:-:S00]  /*1140*/  NOP ;  /* 0x0000000000007918 */ /* 0x000fc00000000000 */
[----:B------:R-:W-:-:S00]  /*1150*/  NOP ;  /* 0x0000000000007918 */ /* 0x000fc00000000000 */
[----:B------:R-:W-:-:S00]  /*1160*/  NOP ;  /* 0x0000000000007918 */ /* 0x000fc00000000000 */
[----:B------:R-:W-:-:S00]  /*1170*/  NOP ;  /* 0x0000000000007918 */ /* 0x000fc00000000000 */
.L_x_22:


//--------------------- .text._Z25pack_float_to_half_kernelPfP6__halfi --------------------------
	.section	.text._Z25pack_float_to_half_kernelPfP6__halfi,"ax",@progbits
	.align	128
        .global         _Z25pack_float_to_half_kernelPfP6__halfi
        .type           _Z25pack_float_to_half_kernelPfP6__halfi,@function
        .size           _Z25pack_float_to_half_kernelPfP6__halfi,(.L_x_23 - _Z25pack_float_to_half_kernelPfP6__halfi)
        .other          _Z25pack_float_to_half_kernelPfP6__halfi,@"STO_CUDA_ENTRY STV_DEFAULT"
_Z25pack_float_to_half_kernelPfP6__halfi:
.text._Z25pack_float_to_half_kernelPfP6__halfi:
[----:B------:R-:W-:Y:S01]  /*0000*/  LDC R1, c[0x0][0x37c] ;  /* 0x0000df00ff017b82 */ /* 0x000fe20000000800 */
[----:B------:R-:W0:Y:S01]  /*0010*/  S2R R6, SR_CTAID.Y ;  /* 0x0000000000067919 */ /* 0x000e220000002600 */
[----:B------:R-:W1:Y:S01]  /*0020*/  LDCU UR5, c[0x0][0x390] ;  /* 0x00007200ff0577ac */ /* 0x000e620008000800 */
[----:B------:R-:W0:Y:S01]  /*0030*/  S2R R7, SR_TID.Y ;  /* 0x0000000000077919 */ /* 0x000e220000002200 */
[----:B------:R-:W2:Y:S01]  /*0040*/  S2R R9, SR_CTAID.X ;  /* 0x0000000000097919 */ /* 0x000ea20000002500 */
[----:B------:R-:W2:Y:S01]  /*0050*/  S2R R8, SR_TID.X ;  /* 0x0000000000087919 */ /* 0x000ea20000002100 */
[----:B0-----:R-:W-:Y:S02]  /*0060*/  LEA R0, R6, R7, 0x5 ;  /* 0x0000000706007211 */ /* 0x001fe400078e28ff */
[----:B--2---:R-:W-:-:S04]  /*0070*/  LEA R5, R9, R8, 0x5 ;  /* 0x0000000809057211 */ /* 0x004fc800078e28ff */
[----:B------:R-:W-:-:S04]  /*0080*/  VIMNMX R2, PT, PT, R0, R5, !PT ;  /* 0x0000000500027248 */ /* 0x000fc80007fe0100 */
[----:B-1----:R-:W-:-:S13]  /*0090*/  ISETP.GE.AND P0, PT, R2, UR5, PT ;  /* 0x0000000502007c0c */ /* 0x002fda000bf06270 */
[----:B------:R-:W-:Y:S05]  /*00a0*/  @P0 EXIT ;  /* 0x000000000000094d */ /* 0x000fea0003800000 */
[----:B------:R-:W0:Y:S01]  /*00b0*/  LDC.64 R2, c[0x0][0x380] ;  /* 0x0000e000ff027b82 */ /* 0x000e220000000a00 */
[----:B------:R-:W1:Y:S01]  /*00c0*/  LDCU.64 UR6, c[0x0][0x358] ;  /* 0x00006b00ff0677ac */ /* 0x000e620008000a00 */
[----:B------:R-:W-:-:S04]  /*00d0*/  IMAD R5, R0, UR5, R5 ;  /* 0x0000000500057c24 */ /* 0x000fc8000f8e0205 */
[----:B0-----:R-:W-:Y:S02]  /*00e0*/  IMAD.WIDE R2, R5, 0x4, R2 ;  /* 0x0000000405027825 */ /* 0x001fe400078e0202 */
[----:B------:R-:W0:Y:S04]  /*00f0*/  LDC.64 R4, c[0x0][0x388] ;  /* 0x0000e200ff047b82 */ /* 0x000e280000000a00 */
[----:B-1----:R-:W2:Y:S01]  /*0100*/  LDG.E R2, desc[UR6][R2.64] ;  /* 0x0000000602027981 */ /* 0x002ea2000c1e1900 */
[----:B------:R-:W-:Y:S01]  /*0110*/  USHF.R.U32.HI UR4, URZ, 0x5, UR5 ;  /* 0x00000005ff047899 */ /* 0x000fe20008011605 */
[----:B------:R-:W-:-:S05]  /*0120*/  LEA R7, R7, R8, 0x5 ;  /* 0x0000000807077211 */ /* 0x000fca00078e28ff */
[----:B------:R-:W-:-:S05]  /*0130*/  IMAD R0, R6, UR4, R9 ;  /* 0x0000000406007c24 */ /* 0x000fca000f8e0209 */
[----:B------:R-:W-:-:S05]  /*0140*/  LEA R7, R0, R7, 0xa ;  /* 0x0000000700077211 */ /* 0x000fca00078e50ff */
[----:B0-----:R-:W-:Y:S01]  /*0150*/  IMAD.WIDE R4, R7, 0x2, R4 ;  /* 0x0000000207047825 */ /* 0x001fe200078e0204 */
[----:B--2---:R-:W-:-:S05]  /*0160*/  F2FP.F16.F32.PACK_AB R0, RZ, R2 ;  /* 0x00000002ff00723e */ /* 0x004fca00000000ff */
[----:B------:R-:W-:Y:S01]  /*0170*/  STG.E.U16 desc[UR6][R4.64], R0 ;  /* 0x0000000004007986 */ /* 0x000fe2000c101506 */
[----:B------:R-:W-:Y:S05]  /*0180*/  EXIT ;  /* 0x000000000000794d */ /* 0x000fea0003800000 */
.L_x_9:
        /* <DEDUP_REMOVED lines=15> */
.L_x_23:


//--------------------- .text._Z24packed_tiled_gemm_kernelPfS_S_i --------------------------
	.section	.text._Z24packed_tiled_gemm_kernelPfS_S_i,"ax",@progbits
	.align	128
        .global         _Z24packed_tiled_gemm_kernelPfS_S_i
        .type           _Z24packed_tiled_gemm_kernelPfS_S_i,@function
        .size           _Z24packed_tiled_gemm_kernelPfS_S_i,(.L_x_24 - _Z24packed_tiled_gemm_kernelPfS_S_i)
        .other          _Z24packed_tiled_gemm_kernelPfS_S_i,@"STO_CUDA_ENTRY STV_DEFAULT"
_Z24packed_tiled_gemm_kernelPfS_S_i:
.text._Z24packed_tiled_gemm_kernelPfS_S_i:
[----:B------:R-:W-:Y:S01]  /*0000*/  LDC R1, c[0x0][0x37c] ;  /* 0x0000df00ff017b82 */ /* 0x000fe20000000800 */
[----:B------:R-:W0:Y:S07]  /*0010*/  S2R R2, SR_CTAID.X ;  /* 0x0000000000027919 */ /* 0x000e2e0000002500 */
[----:B------:R-:W1:Y:S01]  /*0020*/  LDC R0, c[0x0][0x398] ;  /* 0x0000e600ff007b82 */ /* 0x000e620000000800 */
[----:B------:R-:W2:Y:S01]  /*0030*/  LDCU.64 UR8, c[0x0][0x358] ;  /* 0x00006b00ff0877ac */ /* 0x000ea20008000a00 */
[----:B------:R-:W-:Y:S01]  /*0040*/  HFMA2 R25, -RZ, RZ, 0, 0 ;  /* 0x00000000ff197431 */ /* 0x000fe200000001ff */
[----:B------:R-:W3:Y:S01]  /*0050*/  S2R R4, SR_CTAID.Y ;  /* 0x0000000000047919 */ /* 0x000ee20000002600 */
[----:B------:R-:W3:Y:S01]  /*0060*/  S2R R5, SR_TID.Y ;  /* 0x0000000000057919 */ /* 0x000ee20000002200 */
[----:B------:R-:W0:Y:S01]  /*0070*/  S2R R7, SR_TID.X ;  /* 0x0000000000077919 */ /* 0x000e220000002100 */
[----:B-1----:R-:W-:-:S02]  /*0080*/  ISETP.GE.AND P1, PT, R0, 0x20, PT ;  /* 0x000000200000780c */ /* 0x002fc40003f26270 */
[----:B---3--:R-:W-:Y:S02]  /*0090*/  LEA R18, R4, R5, 0x5 ;  /* 0x0000000504127211 */ /* 0x008fe400078e28ff */
[----:B0-----:R-:W-:-:S04]  /*00a0*/  LEA R19, R2, R7, 0x5 ;  /* 0x0000000702137211 */ /* 0x001fc800078e28ff */
[----:B------:R-:W-:-:S04]  /*00b0*/  VIMNMX R3, PT, PT, R18, R19, !PT ;  /* 0x0000001312037248 */ /* 0x000fc80007fe0100 */
[----:B------:R-:W-:Y:S01]  /*00c0*/  ISETP.GE.AND P0, PT, R3, R0, PT ;  /* 0x000000000300720c */ /* 0x000fe20003f06270 */
[----:B--2---:R-:W-:-:S12]  /*00d0*/  @!P1 BRA `(.L_x_10) ;  /* 0x0000000400b09947 */ /* 0x004fd80003800000 */
[----:B------:R-:W0:Y:S01]  /*00e0*/  S2UR UR6, SR_CgaCtaId ;  /* 0x00000000000679c3 */ /* 0x000e220000008800 */
[----:B------:R-:W-:Y:S01]  /*00f0*/  SHF.R.S32.HI R3, RZ, 0x1f, R0 ;  /* 0x0000001fff037819 */ /* 0x000fe20000011400 */
[----:B------:R-:W-:Y:S01]  /*0100*/  UMOV UR4, 0x400 ;  /* 0x0000040000047882 */ /* 0x000fe20000000000 */
[----:B------:R-:W-:Y:S01]  /*0110*/  SHF.L.U32 R2, R2, 0xa, RZ ;  /* 0x0000000a02027819 */ /* 0x000fe200000006ff */
[----:B------:R-:W-:Y:S01]  /*0120*/  UIADD3 UR5, UPT, UPT, UR4, 0x1000, URZ ;  /* 0x0000100004057890 */ /* 0x000fe2000fffe0ff */
[----:B------:R-:W-:Y:S02]  /*0130*/  LEA.HI R3, R3, R0, RZ, 0x5 ;  /* 0x0000000003037211 */ /* 0x000fe400078f28ff */
[----:B------:R-:W-:Y:S01]  /*0140*/  LOP3.LUT R2, R7, R2, RZ, 0xfc, !PT ;  /* 0x0000000207027212 */ /* 0x000fe200078efcff */
[----:B------:R-:W1:Y:S01]  /*0150*/  LDC.64 R22, c[0x0][0x380] ;  /* 0x0000e000ff167b82 */ /* 0x000e620000000a00 */
[----:B------:R-:W-:Y:S02]  /*0160*/  SHF.R.S32.HI R17, RZ, 0x5, R3 ;  /* 0x00000005ff117819 */ /* 0x000fe40000011403 */
[----:B------:R-:W-:-:S03]  /*0170*/  MOV R25, RZ ;  /* 0x000000ff00197202 */ /* 0x000fc60000000f00 */
[----:B------:R-:W-:Y:S01]  /*0180*/  IMAD R3, R17, R4, RZ ;  /* 0x0000000411037224 */ /* 0x000fe200078e02ff */
[----:B------:R-:W-:Y:S01]  /*0190*/  LEA R4, R5, R2, 0x5 ;  /* 0x0000000205047211 */ /* 0x000fe200078e28ff */
[----:B------:R-:W2:Y:S03]  /*01a0*/  LDC.64 R20, c[0x0][0x388] ;  /* 0x0000e200ff147b82 */ /* 0x000ea60000000a00 */
[----:B------:R-:W-:-:S04]  /*01b0*/  SHF.L.U32 R3, R3, 0xa, RZ ;  /* 0x0000000a03037819 */ /* 0x000fc800000006ff */
[----:B------:R-:W-:Y:S01]  /*01c0*/  LOP3.LUT R2, R7, R3, RZ, 0xfc, !PT ;  /* 0x0000000307027212 */ /* 0x000fe200078efcff */
[----:B0-----:R-:W-:Y:S01]  /*01d0*/  ULEA UR4, UR6, UR4, 0x18 ;  /* 0x0000000406047291 */ /* 0x001fe2000f8ec0ff */
[----:B------:R-:W-:Y:S01]  /*01e0*/  IADD3 R3, PT, PT, -R17, RZ, RZ ;  /* 0x000000ff11037210 */ /* 0x000fe20007ffe1ff */
[----:B------:R-:W-:Y:S01]  /*01f0*/  ULEA UR5, UR6, UR5, 0x18 ;  /* 0x0000000506057291 */ /* 0x000fe2000f8ec0ff */
[----:B------:R-:W-:-:S03]  /*0200*/  LEA R2, R5, R2, 0x5 ;  /* 0x0000000205027211 */ /* 0x000fc600078e28ff */
[----:B------:R-:W-:Y:S02]  /*0210*/  LEA R16, R5, UR4, 0x7 ;  /* 0x0000000405107c11 */ /* 0x000fe4000f8e38ff */
[C---:B------:R-:W-:Y:S02]  /*0220*/  LEA R6, R7.reuse, UR5, 0x2 ;  /* 0x0000000507067c11 */ /* 0x040fe4000f8e10ff */
[----:B------:R-:W-:Y:S02]  /*0230*/  LEA R7, R7, R16, 0x2 ;  /* 0x0000001007077211 */ /* 0x000fe400078e10ff */
[----:B------:R-:W-:-:S07]  /*0240*/  LEA R5, R5, R6, 0x7 ;  /* 0x0000000605057211 */ /* 0x000fce00078e38ff */
.L_x_11:
[----:B-1----:R-:W-:-:S04]  /*0250*/  IMAD.WIDE.U32 R10, R2, 0x4, R22 ;  /* 0x00000004020a7825 */ /* 0x002fc800078e0016 */
[----:B--2---:R-:W-:Y:S02]  /*0260*/  IMAD.WIDE.U32 R8, R4, 0x4, R20 ;  /* 0x0000000404087825 */ /* 0x004fe400078e0014 */
[----:B------:R-:W2:Y:S04]  /*0270*/  LDG.E R10, desc[UR8][R10.64] ;  /* 0x000000080a0a7981 */ /* 0x000ea8000c1e1900 */
[----:B------:R-:W3:Y:S01]  /*0280*/  LDG.E R24, desc[UR8][R8.64] ;  /* 0x0000000808187981 */ /* 0x000ee2000c1e1900 */
[----:B------:R-:W-:Y:S02]  /*0290*/  IADD3 R3, PT, PT, R3, 0x1, RZ ;  /* 0x0000000103037810 */ /* 0x000fe40007ffe0ff */
[----:B------:R-:W-:Y:S02]  /*02a0*/  IADD3 R2, PT, PT, R2, 0x400, RZ ;  /* 0x0000040002027810 */ /* 0x000fe40007ffe0ff */
[----:B------:R-:W-:-:S02]  /*02b0*/  ISETP.NE.AND P1, PT, R3, RZ, PT ;  /* 0x000000ff0300720c */ /* 0x000fc40003f25270 */
[----:B------:R-:W-:Y:S01]  /*02c0*/  LEA R4, R17, R4, 0xa ;  /* 0x0000000411047211 */ /* 0x000fe200078e50ff */
[----:B--2---:R-:W-:Y:S04]  /*02d0*/  STS [R7], R10 ;  /* 0x0000000a07007388 */ /* 0x004fe80000000800 */
[----:B---3--:R-:W-:Y:S01]  /*02e0*/  STS [R5], R24 ;  /* 0x0000001805007388 */ /* 0x008fe20000000800 */
[----:B------:R-:W-:Y:S06]  /*02f0*/  BAR.SYNC.DEFER_BLOCKING 0x0 ;  /* 0x0000000000007b1d */ /* 0x000fec0000010000 */
[----:B------:R-:W-:Y:S04]  /*0300*/  LDS R26, [R6] ;  /* 0x00000000061a7984 */ /* 0x000fe80000000800 */
[----:B------:R-:W0:Y:S04]  /*0310*/  LDS.128 R12, [R16] ;  /* 0x00000000100c7984 */ /* 0x000e280000000c00 */
[----:B------:R-:W1:Y:S04]  /*0320*/  LDS R29, [R6+0x80] ;  /* 0x00008000061d7984 */ /* 0x000e680000000800 */
[----:B------:R-:W2:Y:S04]  /*0330*/  LDS R27, [R6+0x100] ;  /* 0x00010000061b7984 */ /* 0x000ea80000000800 */
[----:B------:R-:W-:Y:S04]  /*0340*/  LDS.128 R8, [R16+0x10] ;  /* 0x0000100010087984 */ /* 0x000fe80000000c00 */
[----:B------:R-:W-:Y:S01]  /*0350*/  LDS R24, [R6+0x280] ;  /* 0x0002800006187984 */ /* 0x000fe20000000800 */
[----:B0-----:R-:W-:-:S03]  /*0360*/  FFMA R26, R12, R26, R25 ;  /* 0x0000001a0c1a7223 */ /* 0x001fc60000000019 */
[----:B------:R-:W0:Y:S01]  /*0370*/  LDS R12, [R6+0x180] ;  /* 0x00018000060c7984 */ /* 0x000e220000000800 */
[----:B-1----:R-:W-:-:S03]  /*0380*/  FFMA R26, R29, R13, R26 ;  /* 0x0000000d1d1a7223 */ /* 0x002fc6000000001a */
[----:B------:R-:W1:Y:S01]  /*0390*/  LDS R13, [R6+0x200] ;  /* 0x00020000060d7984 */ /* 0x000e620000000800 */
[----:B--2---:R-:W-:-:S03]  /*03a0*/  FFMA R27, R27, R14, R26 ;  /* 0x0000000e1b1b7223 */ /* 0x004fc6000000001a */
[----:B------:R-:W2:Y:S01]  /*03b0*/  LDS R25, [R6+0x300] ;  /* 0x0003000006197984 */ /* 0x000ea20000000800 */
[----:B0-----:R-:W-:-:S03]  /*03c0*/  FFMA R15, R12, R15, R27 ;  /* 0x0000000f0c0f7223 */ /* 0x001fc6000000001b */
[----:B------:R-:W-:Y:S01]  /*03d0*/  LDS R27, [R6+0x400] ;  /* 0x00040000061b7984 */ /* 0x000fe20000000800 */
[----:B-1----:R-:W-:-:S03]  /*03e0*/  FFMA R13, R8, R13, R15 ;  /* 0x0000000d080d7223 */ /* 0x002fc6000000000f */
[----:B------:R-:W0:Y:S01]  /*03f0*/  LDS R8, [R6+0x380] ;  /* 0x0003800006087984 */ /* 0x000e220000000800 */
[----:B------:R-:W-:-:S03]  /*0400*/  FFMA R26, R24, R9, R13 ;  /* 0x00000009181a7223 */ /* 0x000fc6000000000d */
[----:B------:R-:W1:Y:S01]  /*0410*/  LDS.128 R12, [R16+0x20] ;  /* 0x00002000100c7984 */ /* 0x000e620000000c00 */
[----:B--2---:R-:W-:-:S03]  /*0420*/  FFMA R9, R25, R10, R26 ;  /* 0x0000000a19097223 */ /* 0x004fc6000000001a */
[----:B------:R-:W2:Y:S04]  /*0430*/  LDS R24, [R6+0x480] ;  /* 0x0004800006187984 */ /* 0x000ea80000000800 */
[----:B------:R-:W3:Y:S01]  /*0440*/  LDS R25, [R6+0x500] ;  /* 0x0005000006197984 */ /* 0x000ee20000000800 */
[----:B0-----:R-:W-:-:S04]  /*0450*/  FFMA R9, R8, R11, R9 ;  /* 0x0000000b08097223 */ /* 0x001fc80000000009 */
[----:B-1----:R-:W-:Y:S02]  /*0460*/  FFMA R9, R12, R27, R9 ;  /* 0x0000001b0c097223 */ /* 0x002fe40000000009 */
[----:B------:R-:W0:Y:S02]  /*0470*/  LDS R12, [R6+0x580] ;  /* 0x00058000060c7984 */ /* 0x000e240000000800 */
[----:B--2---:R-:W-:Y:S02]  /*0480*/  FFMA R26, R24, R13, R9 ;  /* 0x0000000d181a7223 */ /* 0x004fe40000000009 */
[----:B------:R-:W-:Y:S02]  /*0490*/  LDS R27, [R6+0x600] ;  /* 0x00060000061b7984 */ /* 0x000fe40000000800 */
[----:B---3--:R-:W-:Y:S02]  /*04a0*/  FFMA R13, R25, R14, R26 ;  /* 0x0000000e190d7223 */ /* 0x008fe4000000001a */
[----:B------:R-:W1:Y:S04]  /*04b0*/  LDS.128 R8, [R16+0x30] ;  /* 0x0000300010087984 */ /* 0x000e680000000c00 */
        /* <DEDUP_REMOVED lines=37> */
[----:B------:R-:W3:Y:S04]  /*0710*/  LDS R24, [R6+0xf00] ;  /* 0x000f000006187984 */ /* 0x000ee80000000800 */
[----:B------:R-:W4:Y:S01]  /*0720*/  LDS R14, [R6+0xf80] ;  /* 0x000f8000060e7984 */ /* 0x000f220000000800 */
[----:B0-----:R-:W-:-:S04]  /*0730*/  FFMA R15, R12, R15, R25 ;  /* 0x0000000f0c0f7223 */ /* 0x001fc80000000019 */
[----:B-1----:R-:W-:-:S04]  /*0740*/  FFMA R8, R8, R13, R15 ;  /* 0x0000000d08087223 */ /* 0x002fc8000000000f */
[----:B--2---:R-:W-:-:S04]  /*0750*/  FFMA R9, R27, R9, R8 ;  /* 0x000000091b097223 */ /* 0x004fc80000000008 */
[----:B---3--:R-:W-:-:S04]  /*0760*/  FFMA R9, R24, R10, R9 ;  /* 0x0000000a18097223 */ /* 0x008fc80000000009 */
[----:B----4-:R-:W-:Y:S01]  /*0770*/  FFMA R25, R14, R11, R9 ;  /* 0x0000000b0e197223 */ /* 0x010fe20000000009 */
[----:B------:R-:W-:Y:S06]  /*0780*/  BAR.SYNC.DEFER_BLOCKING 0x0 ;  /* 0x0000000000007b1d */ /* 0x000fec0000010000 */
[----:B------:R-:W-:Y:S05]  /*0790*/  @P1 BRA `(.L_x_11) ;  /* 0xfffffff800ac1947 */ /* 0x000fea000383ffff */
.L_x_10:
[----:B------:R-:W-:Y:S05]  /*07a0*/  @P0 EXIT ;  /* 0x000000000000094d */ /* 0x000fea0003800000 */
[----:B------:R-:W0:Y:S01]  /*07b0*/  LDC.64 R2, c[0x0][0x390] ;  /* 0x0000e400ff027b82 */ /* 0x000e220000000a00 */
[----:B------:R-:W-:-:S04]  /*07c0*/  IMAD R19, R18, R0, R19 ;  /* 0x0000000012137224 */ /* 0x000fc800078e0213 */
[----:B0-----:R-:W-:-:S05]  /*07d0*/  IMAD.WIDE.U32 R2, R19, 0x4, R2 ;  /* 0x0000000413027825 */ /* 0x001fca00078e0002 */
[----:B------:R-:W-:Y:S01]  /*07e0*/  STG.E desc[UR8][R2.64], R25 ;  /* 0x0000001902007986 */ /* 0x000fe2000c101908 */
[----:B------:R-:W-:Y:S05]  /*07f0*/  EXIT ;  /* 0x000000000000794d */ /* 0x000fea0003800000 */
.L_x_12:
        /* <DEDUP_REMOVED lines=16> */
.L_x_24:


//--------------------- .text._Z18pack_matrix_kernelPfS_i --------------------------
	.section	.text._Z18pack_matrix_kernelPfS_i,"ax",@progbits
	.align	128
        .global         _Z18pack_matrix_kernelPfS_i
        .type           _Z18pack_matrix_kernelPfS_i,@function
        .size           _Z18pack_matrix_kernelPfS_i,(.L_x_25 - _Z18pack_matrix_kernelPfS_i)
        .other          _Z18pack_matrix_kernelPfS_i,@"STO_CUDA_ENTRY STV_DEFAULT"
_Z18pack_matrix_kernelPfS_i:
.text._Z18pack_matrix_kernelPfS_i:
        /* <DEDUP_REMOVED lines=21> */
[----:B0-----:R-:W-:-:S05]  /*0150*/  IMAD.WIDE R4, R7, 0x4, R4 ;  /* 0x0000000407047825 */ /* 0x001fca00078e0204 */
[----:B--2---:R-:W-:Y:S01]  /*0160*/  STG.E desc[UR6][R4.64], R3 ;  /* 0x0000000304007986 */ /* 0x004fe2000c101906 */
[----:B------:R-:W-:Y:S05]  /*0170*/  EXIT ;  /* 0x000000000000794d */ /* 0x000fea0003800000 */
.L_x_13:
        /* <DEDUP_REMOVED lines=16> */
.L_x_25:


//--------------------- .text._Z17tiled_gemm_kernelPfS_S_i --------------------------
	.section	.text._Z17tiled_gemm_kernelPfS_S_i,"ax",@progbits
	.align	128
        .global         _Z17tiled_gemm_kernelPfS_S_i
        .type           _Z17tiled_gemm_kernelPfS_S_i,@function
        .size           _Z17tiled_gemm_kernelPfS_S_i,(.L_x_26 - _Z17tiled_gemm_kernelPfS_S_i)
        .other          _Z17tiled_gemm_kernelPfS_S_i,@"STO_CUDA_ENTRY STV_DEFAULT"
_Z17tiled_gemm_kernelPfS_S_i:
.text._Z17tiled_gemm_kernelPfS_S_i:
[----:B------:R-:W-:Y:S01]  /*0000*/  LDC R1, c[0x0][0x37c] ;  /* 0x0000df00ff017b82 */ /* 0x000fe20000000800 */
[----:B------:R-:W0:Y:S01]  /*0010*/  LDCU UR4, c[0x0][0x398] ;  /* 0x00007300ff0477ac */ /* 0x000e220008000800 */
[----:B------:R-:W1:Y:S01]  /*0020*/  S2R R16, SR_CTAID.Y ;  /* 0x0000000000107919 */ /* 0x000e620000002600 */
[----:B------:R-:W-:Y:S01]  /*0030*/  HFMA2 R27, -RZ, RZ, 0, 0 ;  /* 0x00000000ff1b7431 */ /* 0x000fe200000001ff */
[----:B------:R-:W2:Y:S01]  /*0040*/  LDCU.64 UR8, c[0x0][0x358] ;  /* 0x00006b00ff0877ac */ /* 0x000ea20008000a00 */
[----:B------:R-:W1:Y:S01]  /*0050*/  S2R R19, SR_TID.Y ;  /* 0x0000000000137919 */ /* 0x000e620000002200 */
[----:B------:R-:W3:Y:S01]  /*0060*/  S2R R2, SR_CTAID.X ;  /* 0x0000000000027919 */ /* 0x000ee20000002500 */
[----:B------:R-:W3:Y:S01]  /*0070*/  S2R R21, SR_TID.X ;  /* 0x0000000000157919 */ /* 0x000ee20000002100 */
[----:B0-----:R-:W-:-:S04]  /*0080*/  MOV R6, UR4 ;  /* 0x0000000400067c02 */ /* 0x001fc80008000f00 */
[----:B------:R-:W-:Y:S02]  /*0090*/  ISETP.GE.AND P0, PT, R6, 0x1, PT ;  /* 0x000000010600780c */ /* 0x000fe40003f06270 */
[----:B-1----:R-:W-:Y:S02]  /*00a0*/  LEA R16, R16, R19, 0x5 ;  /* 0x0000001310107211 */ /* 0x002fe400078e28ff */
[----:B---3--:R-:W-:-:S09]  /*00b0*/  LEA R23, R2, R21, 0x5 ;  /* 0x0000001502177211 */ /* 0x008fd200078e28ff */
[----:B--2---:R-:W-:Y:S05]  /*00c0*/  @!P0 BRA `(.L_x_14) ;  /* 0x0000000400bc8947 */ /* 0x004fea0003800000 */
[----:B------:R-:W0:Y:S01]  /*00d0*/  S2UR UR6, SR_CgaCtaId ;  /* 0x00000000000679c3 */ /* 0x000e220000008800 */
[----:B------:R-:W-:Y:S01]  /*00e0*/  UMOV UR4, 0x400 ;  /* 0x0000040000047882 */ /* 0x000fe20000000000 */
[-CC-:B------:R-:W-:Y:S01]  /*00f0*/  IMAD R17, R19, R6.reuse, R21.reuse ;  /* 0x0000000613117224 */ /* 0x180fe200078e0215 */
[----:B------:R-:W-:Y:S01]  /*0100*/  UIADD3 UR5, UPT, UPT, UR4, 0x1000, URZ ;  /* 0x0000100004057890 */ /* 0x000fe2000fffe0ff */
[----:B------:R-:W-:Y:S01]  /*0110*/  MOV R27, RZ ;  /* 0x000000ff001b7202 */ /* 0x000fe20000000f00 */
[----:B------:R-:W-:Y:S02]  /*0120*/  IMAD R7, R16, R6, R21 ;  /* 0x0000000610077224 */ /* 0x000fe400078e0215 */
[----:B------:R-:W-:Y:S01]  /*0130*/  LEA R17, R2, R17, 0x5 ;  /* 0x0000001102117211 */ /* 0x000fe200078e28ff */
[----:B------:R-:W1:Y:S01]  /*0140*/  LDC R0, c[0x0][0x398] ;  /* 0x0000e600ff007b82 */ /* 0x000e620000000800 */
[----:B0-----:R-:W-:Y:S02]  /*0150*/  ULEA UR4, UR6, UR4, 0x18 ;  /* 0x0000000406047291 */ /* 0x001fe4000f8ec0ff */
[----:B------:R-:W-:-:S04]  /*0160*/  ULEA UR5, UR6, UR5, 0x18 ;  /* 0x0000000506057291 */ /* 0x000fc8000f8ec0ff */
[----:B------:R-:W-:Y:S01]  /*0170*/  LEA R5, R19, UR4, 0x7 ;  /* 0x0000000413057c11 */ /* 0x000fe2000f8e38ff */
[----:B------:R-:W-:Y:S01]  /*0180*/  UMOV UR4, URZ ;  /* 0x000000ff00047c82 */ /* 0x000fe20008000000 */
[C---:B------:R-:W-:Y:S02]  /*0190*/  LEA R3, R21.reuse, UR5, 0x2 ;  /* 0x0000000515037c11 */ /* 0x040fe4000f8e10ff */
[----:B------:R-:W-:Y:S02]  /*01a0*/  LEA R4, R21, R5, 0x2 ;  /* 0x0000000515047211 */ /* 0x000fe400078e10ff */
[----:B------:R-:W-:-:S07]  /*01b0*/  LEA R2, R19, R3, 0x7 ;  /* 0x0000000313027211 */ /* 0x000fce00078e38ff */
.L_x_15:
[----:B-1----:R-:W-:Y:S01]  /*01c0*/  MOV R6, R0 ;  /* 0x0000000000067202 */ /* 0x002fe20000000f00 */
[----:B------:R-:W-:Y:S01]  /*01d0*/  HFMA2 R22, -RZ, RZ, 0, 0 ;  /* 0x00000000ff167431 */ /* 0x000fe200000001ff */
[----:B------:R-:W-:Y:S02]  /*01e0*/  MOV R26, RZ ;  /* 0x000000ff001a7202 */ /* 0x000fe40000000f00 */
[-C--:B------:R-:W-:Y:S02]  /*01f0*/  ISETP.GE.AND P1, PT, R21, R6.reuse, PT ;  /* 0x000000061500720c */ /* 0x080fe40003f26270 */
[-C--:B------:R-:W-:Y:S02]  /*0200*/  ISETP.GE.AND P0, PT, R19, R6.reuse, PT ;  /* 0x000000061300720c */ /* 0x080fe40003f06270 */
[-C--:B------:R-:W-:Y:S02]  /*0210*/  ISETP.GE.U32.OR P1, PT, R16, R6.reuse, P1 ;  /* 0x000000061000720c */ /* 0x080fe40000f26470 */
[----:B------:R-:W-:-:S11]  /*0220*/  ISETP.GE.U32.OR P0, PT, R23, R6, P0 ;  /* 0x000000061700720c */ /* 0x000fd60000706470 */
[----:B------:R-:W0:Y:S08]  /*0230*/  @!P1 LDC.64 R10, c[0x0][0x380] ;  /* 0x0000e000ff0a9b82 */ /* 0x000e300000000a00 */
[----:B------:R-:W1:Y:S01]  /*0240*/  @!P0 LDC.64 R8, c[0x0][0x388] ;  /* 0x0000e200ff088b82 */ /* 0x000e620000000a00 */
[----:B0-----:R-:W-:-:S05]  /*0250*/  @!P1 IMAD.WIDE.U32 R10, R7, 0x4, R10 ;  /* 0x00000004070a9825 */ /* 0x001fca00078e000a */
[----:B------:R-:W2:Y:S01]  /*0260*/  @!P1 LDG.E R22, desc[UR8][R10.64] ;  /* 0x000000080a169981 */ /* 0x000ea2000c1e1900 */
[----:B-1----:R-:W-:-:S05]  /*0270*/  @!P0 IMAD.WIDE.U32 R24, R17, 0x4, R8 ;  /* 0x0000000411188825 */ /* 0x002fca00078e0008 */
[----:B------:R-:W3:Y:S01]  /*0280*/  @!P0 LDG.E R26, desc[UR8][R24.64] ;  /* 0x00000008181a8981 */ /* 0x000ee2000c1e1900 */
[----:B------:R-:W-:-:S06]  /*0290*/  UIADD3 UR4, UPT, UPT, UR4, 0x20, URZ ;  /* 0x0000002004047890 */ /* 0x000fcc000fffe0ff */
[----:B------:R-:W-:Y:S01]  /*02a0*/  ISETP.LE.AND P0, PT, R6, UR4, PT ;  /* 0x0000000406007c0c */ /* 0x000fe2000bf03270 */
[----:B--2---:R-:W-:Y:S04]  /*02b0*/  STS [R4], R22 ;  /* 0x0000001604007388 */ /* 0x004fe80000000800 */
[----:B---3--:R-:W-:Y:S01]  /*02c0*/  STS [R2], R26 ;  /* 0x0000001a02007388 */ /* 0x008fe20000000800 */
[----:B------:R-:W-:Y:S06]  /*02d0*/  BAR.SYNC.DEFER_BLOCKING 0x0 ;  /* 0x0000000000007b1d */ /* 0x000fec0000010000 */
[----:B------:R-:W-:Y:S04]  /*02e0*/  LDS R28, [R3] ;  /* 0x00000000031c7984 */ /* 0x000fe80000000800 */
[----:B------:R-:W0:Y:S04]  /*02f0*/  LDS.128 R12, [R5] ;  /* 0x00000000050c7984 */ /* 0x000e280000000c00 */
[----:B------:R-:W1:Y:S04]  /*0300*/  LDS R25, [R3+0x80] ;  /* 0x0000800003197984 */ /* 0x000e680000000800 */
[----:B------:R-:W2:Y:S04]  /*0310*/  LDS R29, [R3+0x100] ;  /* 0x00010000031d7984 */ /* 0x000ea80000000800 */
[----:B------:R-:W3:Y:S04]  /*0320*/  LDS R20, [R3+0x180] ;  /* 0x0001800003147984 */ /* 0x000ee80000000800 */
[----:B------:R-:W-:Y:S04]  /*0330*/  LDS R18, [R3+0x200] ;  /* 0x0002000003127984 */ /* 0x000fe80000000800 */
[----:B------:R-:W4:Y:S04]  /*0340*/  LDS.128 R8, [R5+0x10] ;  /* 0x0000100005087984 */ /* 0x000f280000000c00 */
[----:B------:R-:W5:Y:S04]  /*0350*/  LDS R22, [R3+0x280] ;  /* 0x0002800003167984 */ /* 0x000f680000000800 */
[----:B------:R-:W-:Y:S04]  /*0360*/  LDS R26, [R3+0x380] ;  /* 0x00038000031a7984 */ /* 0x000fe80000000800 */
[----:B------:R-:W-:Y:S01]  /*0370*/  LDS R24, [R3+0x580] ;  /* 0x0005800003187984 */ /* 0x000fe20000000800 */
[----:B0-----:R-:W-:-:S03]  /*0380*/  FFMA R12, R12, R28, R27 ;  /* 0x0000001c0c0c7223 */ /* 0x001fc6000000001b */
[----:B------:R-:W0:Y:S01]  /*0390*/  LDS R27, [R3+0x300] ;  /* 0x00030000031b7984 */ /* 0x000e220000000800 */
[----:B-1----:R-:W-:-:S04]  /*03a0*/  FFMA R12, R25, R13, R12 ;  /* 0x0000000d190c7223 */ /* 0x002fc8000000000c */
[----:B--2---:R-:W-:-:S04]  /*03b0*/  FFMA R29, R29, R14, R12 ;  /* 0x0000000e1d1d7223 */ /* 0x004fc8000000000c */
[----:B---3--:R-:W-:Y:S02]  /*03c0*/  FFMA R25, R20, R15, R29 ;  /* 0x0000000f14197223 */ /* 0x008fe4000000001d */
[----:B------:R-:W-:Y:S04]  /*03d0*/  LDS R29, [R3+0x400] ;  /* 0x00040000031d7984 */ /* 0x000fe80000000800 */
[----:B------:R-:W1:Y:S01]  /*03e0*/  LDS.128 R12, [R5+0x20] ;  /* 0x00002000050c7984 */ /* 0x000e620000000c00 */
[----:B----4-:R-:W-:-:S03]  /*03f0*/  FFMA R25, R8, R18, R25 ;  /* 0x0000001208197223 */ /* 0x010fc60000000019 */
[----:B------:R-:W2:Y:S01]  /*0400*/  LDS R20, [R3+0x480] ;  /* 0x0004800003147984 */ /* 0x000ea20000000800 */
[----:B-----5:R-:W-:-:S03]  /*0410*/  FFMA R22, R22, R9, R25 ;  /* 0x0000000916167223 */ /* 0x020fc60000000019 */
[----:B------:R-:W3:Y:S04]  /*0420*/  LDS R25, [R3+0x500] ;  /* 0x0005000003197984 */ /* 0x000ee80000000800 */
[----:B------:R-:W-:Y:S01]  /*0430*/  LDS R18, [R3+0x680] ;  /* 0x0006800003127984 */ /* 0x000fe20000000800 */
[----:B0-----:R-:W-:-:S03]  /*0440*/  FFMA R27, R27, R10, R22 ;  /* 0x0000000a1b1b7223 */ /* 0x001fc60000000016 */
[----:B------:R-:W-:Y:S01]  /*0450*/  LDS R22, [R3+0x780] ;  /* 0x0007800003167984 */ /* 0x000fe20000000800 */
[----:B------:R-:W-:-:S03]  /*0460*/  FFMA R26, R26, R11, R27 ;  /* 0x0000000b1a1a7223 */ /* 0x000fc6000000001b */
[----:B------:R-:W-:Y:S04]  /*0470*/  LDS R27, [R3+0x600] ;  /* 0x00060000031b7984 */ /* 0x000fe80000000800 */
[----:B------:R-:W0:Y:S01]  /*0480*/  LDS.128 R8, [R5+0x30] ;  /* 0x0000300005087984 */ /* 0x000e220000000c00 */
[----:B-1----:R-:W-:-:S04]  /*0490*/  FFMA R29, R12, R29, R26 ;  /* 0x0000001d0c1d7223 */ /* 0x002fc8000000001a */
[----:B--2---:R-:W-:Y:S02]  /*04a0*/  FFMA R20, R20, R13, R29 ;  /* 0x0000000d14147223 */ /* 0x004fe4000000001d */
[----:B------:R-:W1:Y:S02]  /*04b0*/  LDS R29, [R3+0x700] ;  /* 0x00070000031d7984 */ /* 0x000e640000000800 */
[----:B---3--:R-:W-:Y:S02]  /*04c0*/  FFMA R25, R25, R14, R20 ;  /* 0x0000000e19197223 */ /* 0x008fe40000000014 */
[----:B------:R-:W-:Y:S02]  /*04d0*/  LDS R20, [R3+0x880] ;  /* 0x0008800003147984 */ /* 0x000fe40000000800 */
[----:B------:R-:W-:Y:S02]  /*04e0*/  FFMA R24, R24, R15, R25 ;  /* 0x0000000f18187223 */ /* 0x000fe40000000019 */
[----:B------:R-:W-:Y:S04]  /*04f0*/  LDS R25, [R3+0x800] ;  /* 0x0008000003197984 */ /* 0x000fe80000000800 */
[----:B------:R-:W2:Y:S01]  /*0500*/  LDS.128 R12, [R5+0x40] ;  /* 0x00004000050c7984 */ /* 0x000ea20000000c00 */
[----:B0-----:R-:W-:-:S03]  /*0510*/  FFMA R27, R8, R27, R24 ;  /* 0x0000001b081b7223 */ /* 0x001fc60000000018 */
[----:B------:R-:W-:Y:S01]  /*0520*/  LDS R24, [R3+0x980] ;  /* 0x0009800003187984 */ /* 0x000fe20000000800 */
[----:B------:R-:W-:-:S03]  /*0530*/  FFMA R8, R18, R9, R27 ;  /* 0x0000000912087223 */ /* 0x000fc6000000001b */
[----:B------:R-:W0:Y:S04]  /*0540*/  LDS R18, [R3+0x900] ;  /* 0x0009000003127984 */ /* 0x000e280000000800 */
[----:B------:R-:W-:Y:S01]  /*0550*/  LDS R27, [R3+0xa00] ;  /* 0x000a0000031b7984 */ /* 0x000fe20000000800 */
[----:B-1----:R-:W-:-:S04]  /*0560*/  FFMA R29, R29, R10, R8 ;  /* 0x0000000a1d1d7223 */ /* 0x002fc80000000008 */
[----:B------:R-:W-:Y:S02]  /*0570*/  FFMA R29, R22, R11, R29 ;  /* 0x0000000b161d7223 */ /* 0x000fe4000000001d */
[----:B------:R-:W1:Y:S04]  /*0580*/  LDS.128 R8, [R5+0x50] ;  /* 0x0000500005087984 */ /* 0x000e680000000c00 */
[----:B------:R-:W3:Y:S01]  /*0590*/  LDS R22, [R3+0xa80] ;  /* 0x000a800003167984 */ /* 0x000ee20000000800 */
[----:B--2---:R-:W-:-:S03]  /*05a0*/  FFMA R25, R12, R25, R29 ;  /* 0x000000190c197223 */ /* 0x004fc6000000001d */
[----:B------:R-:W-:Y:S01]  /*05b0*/  LDS R29, [R3+0xc00] ;  /* 0x000c0000031d7984 */ /* 0x000fe20000000800 */
[----:B------:R-:W-:-:S03]  /*05c0*/  FFMA R13, R20, R13, R25 ;  /* 0x0000000d140d7223 */ /* 0x000fc60000000019 */
[----:B------:R-:W2:Y:S04]  /*05d0*/  LDS R25, [R3+0xb00] ;  /* 0x000b000003197984 */ /* 0x000ea80000000800 */
[----:B------:R-:W4:Y:S01]  /*05e0*/  LDS R20, [R3+0xb80] ;  /* 0x000b800003147984 */ /* 0x000f220000000800 */
[----:B0-----:R-:W-:-:S03]  /*05f0*/  FFMA R13, R18, R14, R13 ;  /* 0x0000000e120d7223 */ /* 0x001fc6000000000d */
[----:B------:R-:W-:Y:S01]  /*0600*/  LDS R18, [R3+0xc80] ;  /* 0x000c800003127984 */ /* 0x000fe20000000800 */
[----:B------:R-:W-:-:S03]  /*0610*/  FFMA R24, R24, R15, R13 ;  /* 0x0000000f18187223 */ /* 0x000fc6000000000d */
[----:B------:R-:W0:Y:S01]  /*0620*/  LDS.128 R12, [R5+0x60] ;  /* 0x00006000050c7984 */ /* 0x000e220000000c00 */
[----:B-1----:R-:W-:-:S03]  /*0630*/  FFMA R27, R8, R27, R24 ;  /* 0x0000001b081b7223 */ /* 0x002fc60000000018 */
[----:B------:R-:W-:Y:S01]  /*0640*/  LDS R24, [R3+0xf00] ;  /* 0x000f000003187984 */ /* 0x000fe20000000800 */
[----:B---3--:R-:W-:-:S03]  /*0650*/  FFMA R22, R22, R9, R27 ;  /* 0x0000000916167223 */ /* 0x008fc6000000001b */
[----:B------:R-:W1:Y:S01]  /*0660*/  LDS R27, [R3+0xd00] ;  /* 0x000d0000031b7984 */ /* 0x000e620000000800 */
[----:B--2---:R-:W-:-:S03]  /*0670*/  FFMA R25, R25, R10, R22 ;  /* 0x0000000a19197223 */ /* 0x004fc60000000016 */
[----:B------:R-:W2:Y:S01]  /*0680*/  LDS R22, [R3+0xd80] ;  /* 0x000d800003167984 */ /* 0x000ea20000000800 */
[----:B----4-:R-:W-:-:S03]  /*0690*/  FFMA R20, R20, R11, R25 ;  /* 0x0000000b14147223 */ /* 0x010fc60000000019 */
[----:B------:R-:W-:Y:S04]  /*06a0*/  LDS R25, [R3+0xe00] ;  /* 0x000e000003197984 */ /* 0x000fe80000000800 */
[----:B------:R-:W3:Y:S01]  /*06b0*/  LDS.128 R8, [R5+0x70] ;  /* 0x0000700005087984 */ /* 0x000ee20000000c00 */
[----:B0-----:R-:W-:-:S03]  /*06c0*/  FFMA R29, R12, R29, R20 ;  /* 0x0000001d0c1d7223 */ /* 0x001fc60000000014 */
[----:B------:R-:W0:Y:S01]  /*06d0*/  LDS R12, [R3+0xe80] ;  /* 0x000e8000030c7984 */ /* 0x000e220000000800 */
[----:B------:R-:W-:-:S03]  /*06e0*/  FFMA R20, R18, R13, R29 ;  /* 0x0000000d12147223 */ /* 0x000fc6000000001d */
[----:B------:R-:W4:Y:S01]  /*06f0*/  LDS R18, [R3+0xf80] ;  /* 0x000f800003127984 */ /* 0x000f220000000800 */
[----:B-1----:R-:W-:-:S04]  /*0700*/  FFMA R27, R27, R14, R20 ;  /* 0x0000000e1b1b7223 */ /* 0x002fc80000000014 */
[----:B--2---:R-:W-:-:S04]  /*0710*/  FFMA R15, R22, R15, R27 ;  /* 0x0000000f160f7223 */ /* 0x004fc8000000001b */
[----:B---3--:R-:W-:Y:S01]  /*0720*/  FFMA R15, R8, R25, R15 ;  /* 0x00000019080f7223 */ /* 0x008fe2000000000f */
[----:B------:R-:W-:Y:S02]  /*0730*/  IADD3 R19, PT, PT, R19, 0x20, RZ ;  /* 0x0000002013137810 */ /* 0x000fe40007ffe0ff */
[----:B------:R-:W-:Y:S02]  /*0740*/  IADD3 R21, PT, PT, R21, 0x20, RZ ;  /* 0x0000002015157810 */ /* 0x000fe40007ffe0ff */
[----:B------:R-:W-:Y:S01]  /*0750*/  IADD3 R7, PT, PT, R7, 0x20, RZ ;  /* 0x0000002007077810 */ /* 0x000fe20007ffe0ff */
[----:B0-----:R-:W-:-:S04]  /*0760*/  FFMA R9, R12, R9, R15 ;  /* 0x000000090c097223 */ /* 0x001fc8000000000f */
[----:B------:R-:W-:Y:S01]  /*0770*/  FFMA R9, R24, R10, R9 ;  /* 0x0000000a18097223 */ /* 0x000fe20000000009 */
[----:B------:R-:W-:-:S03]  /*0780*/  LEA R17, R6, R17, 0x5 ;  /* 0x0000001106117211 */ /* 0x000fc600078e28ff */
[----:B----4-:R-:W-:Y:S01]  /*0790*/  FFMA R27, R18, R11, R9 ;  /* 0x0000000b121b7223 */ /* 0x010fe20000000009 */
[----:B------:R-:W-:Y:S06]  /*07a0*/  BAR.SYNC.DEFER_BLOCKING 0x0 ;  /* 0x0000000000007b1d */ /* 0x000fec0000010000 */
[----:B------:R-:W-:Y:S05]  /*07b0*/  @!P0 BRA `(.L_x_15) ;  /* 0xfffffff800808947 */ /* 0x000fea000383ffff */
.L_x_14:
[----:B------:R-:W-:-:S04]  /*07c0*/  VIMNMX R3, PT, PT, R16, R23, !PT ;  /* 0x0000001710037248 */ /* 0x000fc80007fe0100 */
[----:B------:R-:W-:-:S13]  /*07d0*/  ISETP.GE.AND P0, PT, R3, R6, PT ;  /* 0x000000060300720c */ /* 0x000fda0003f06270 */
[----:B------:R-:W-:Y:S05]  /*07e0*/  @P0 EXIT ;  /* 0x000000000000094d */ /* 0x000fea0003800000 */
[----:B------:R-:W0:Y:S01]  /*07f0*/  LDC.64 R2, c[0x0][0x390] ;  /* 0x0000e400ff027b82 */ /* 0x000e220000000a00 */
[----:B------:R-:W-:-:S04]  /*0800*/  IMAD R23, R16, R6, R23 ;  /* 0x0000000610177224 */ /* 0x000fc800078e0217 */
[----:B0-----:R-:W-:-:S05]  /*0810*/  IMAD.WIDE.U32 R2, R23, 0x4, R2 ;  /* 0x0000000417027825 */ /* 0x001fca00078e0002 */
[----:B------:R-:W-:Y:S01]  /*0820*/  STG.E desc[UR8][R2.64], R27 ;  /* 0x0000001b02007986 */ /* 0x000fe2000c101908 */
[----:B------:R-:W-:Y:S05]  /*0830*/  EXIT ;  /* 0x000000000000794d */ /* 0x000fea0003800000 */
.L_x_16:
        /* <DEDUP_REMOVED lines=12> */
.L_x_26:


//--------------------- .text._Z17naive_gemm_kernelPfS_S_i --------------------------
	.section	.text._Z17naive_gemm_kernelPfS_S_i,"ax",@progbits
	.align	128
        .global         _Z17naive_gemm_kernelPfS_S_i
        .type           _Z17naive_gemm_kernelPfS_S_i,@function
        .size           _Z17naive_gemm_kernelPfS_S_i,(.L_x_27 - _Z17naive_gemm_kernelPfS_S_i)
        .other          _Z17naive_gemm_kernelPfS_S_i,@"STO_CUDA_ENTRY STV_DEFAULT"
_Z17naive_gemm_kernelPfS_S_i:
.text._Z17naive_gemm_kernelPfS_S_i:
[----:B------:R-:W-:Y:S01]  /*0000*/  LDC R1, c[0x0][0x37c] ;  /* 0x0000df00ff017b82 */ /* 0x000fe20000000800 */
[----:B------:R-:W0:Y:S07]  /*0010*/  S2R R0, SR_TID.Y ;  /* 0x0000000000007919 */ /* 0x000e2e0000002200 */
[----:B------:R-:W0:Y:S01]  /*0020*/  S2UR UR4, SR_CTAID.Y ;  /* 0x00000000000479c3 */ /* 0x000e220000002600 */
[----:B------:R-:W1:Y:S01]  /*0030*/  LDCU UR20, c[0x0][0x398] ;  /* 0x00007300ff1477ac */ /* 0x000e620008000800 */
[----:B------:R-:W2:Y:S06]  /*0040*/  S2R R3, SR_TID.X ;  /* 0x0000000000037919 */ /* 0x000eac0000002100 */
[----:B------:R-:W0:Y:S08]  /*0050*/  LDC R13, c[0x0][0x364] ;  /* 0x0000d900ff0d7b82 */ /* 0x000e300000000800 */
[----:B------:R-:W2:Y:S08]  /*0060*/  S2UR UR5, SR_CTAID.X ;  /* 0x00000000000579c3 */ /* 0x000eb00000002500 */
[----:B------:R-:W2:Y:S01]  /*0070*/  LDC R2, c[0x0][0x360] ;  /* 0x0000d800ff027b82 */ /* 0x000ea20000000800 */
[----:B0-----:R-:W-:-:S02]  /*0080*/  IMAD R13, R13, UR4, R0 ;  /* 0x000000040d0d7c24 */ /* 0x001fc4000f8e0200 */
[----:B--2---:R-:W-:-:S05]  /*0090*/  IMAD R0, R2, UR5, R3 ;  /* 0x0000000502007c24 */ /* 0x004fca000f8e0203 */
[----:B------:R-:W-:-:S04]  /*00a0*/  VIMNMX R2, PT, PT, R13, R0, !PT ;  /* 0x000000000d027248 */ /* 0x000fc80007fe0100 */
[----:B-1----:R-:W-:-:S13]  /*00b0*/  ISETP.GE.AND P0, PT, R2, UR20, PT ;  /* 0x0000001402007c0c */ /* 0x002fda000bf06270 */
[----:B------:R-:W-:Y:S05]  /*00c0*/  @P0 EXIT ;  /* 0x000000000000094d */ /* 0x000fea0003800000 */
[----:B------:R-:W-:Y:S01]  /*00d0*/  UISETP.GE.U32.AND UP0, UPT, UR20, 0x8, UPT ;  /* 0x000000081400788c */ /* 0x000fe2000bf06070 */
[----:B------:R-:W-:Y:S02]  /*00e0*/  HFMA2 R12, -RZ, RZ, 0, 0 ;  /* 0x00000000ff0c7431 */ /* 0x000fe400000001ff */
[----:B------:R-:W-:Y:S01]  /*00f0*/  IMAD R13, R13, UR20, RZ ;  /* 0x000000140d0d7c24 */ /* 0x000fe2000f8e02ff */
[----:B------:R-:W-:Y:S01]  /*0100*/  UMOV UR4, URZ ;  /* 0x000000ff00047c82 */ /* 0x000fe20008000000 */
[----:B------:R-:W0:Y:S04]  /*0110*/  LDCU.64 UR18, c[0x0][0x358] ;  /* 0x00006b00ff1277ac */ /* 0x000e280008000a00 */
[----:B------:R-:W-:Y:S05]  /*0120*/  BRA.U !UP0, `(.L_x_17) ;  /* 0x0000000508047547 */ /* 0x000fea000b800000 */
[----:B------:R-:W1:Y:S01]  /*0130*/  LDCU.128 UR24, c[0x0][0x380] ;  /* 0x00007000ff1877ac */ /* 0x000e620008000c00 */
[----:B------:R-:W-:Y:S02]  /*0140*/  MOV R12, RZ ;  /* 0x000000ff000c7202 */ /* 0x000fe40000000f00 */
[----:B------:R-:W-:Y:S01]  /*0150*/  MOV R14, R0 ;  /* 0x00000000000e7202 */ /* 0x000fe20000000f00 */
[----:B------:R-:W-:-:S04]  /*0160*/  ULOP3.LUT UR4, UR20, 0x7ffffff8, URZ, 0xc0, !UPT ;  /* 0x7ffffff814047892 */ /* 0x000fc8000f8ec0ff */
[----:B------:R-:W-:Y:S01]  /*0170*/  UIADD3 UR5, UPT, UPT, -UR4, URZ, URZ ;  /* 0x000000ff04057290 */ /* 0x000fe2000fffe1ff */
[----:B-1----:R-:W-:Y:S01]  /*0180*/  MOV R2, UR24 ;  /* 0x0000001800027c02 */ /* 0x002fe20008000f00 */
[----:B------:R-:W-:Y:S01]  /*0190*/  UIMAD.WIDE UR6, UR20, 0x8, UR26 ;  /* 0x00000008140678a5 */ /* 0x000fe2000f8e021a */
[----:B------:R-:W-:Y:S01]  /*01a0*/  MOV R3, UR25 ;  /* 0x0000001900037c02 */ /* 0x000fe20008000f00 */
[----:B------:R-:W-:Y:S02]  /*01b0*/  UIMAD.WIDE UR8, UR20, 0xc, UR26 ;  /* 0x0000000c140878a5 */ /* 0x000fe4000f8e021a */
[----:B------:R-:W-:Y:S01]  /*01c0*/  UIMAD.WIDE UR10, UR20, 0x10, UR26 ;  /* 0x00000010140a78a5 */ /* 0x000fe2000f8e021a */
[----:B------:R-:W-:Y:S01]  /*01d0*/  IMAD.WIDE.U32 R2, R13, 0x4, R2 ;  /* 0x000000040d027825 */ /* 0x000fe200078e0002 */
[----:B------:R-:W-:Y:S02]  /*01e0*/  UIMAD.WIDE UR12, UR20, 0x14, UR26 ;  /* 0x00000014140c78a5 */ /* 0x000fe4000f8e021a */
[----:B------:R-:W-:Y:S01]  /*01f0*/  UIMAD.WIDE UR14, UR20, 0x18, UR26 ;  /* 0x00000018140e78a5 */ /* 0x000fe2000f8e021a */
[----:B------:R-:W-:Y:S01]  /*0200*/  IADD3 R2, P0, PT, R2, 0x10, RZ ;  /* 0x0000001002027810 */ /* 0x000fe20007f1e0ff */
[----:B------:R-:W-:-:S03]  /*0210*/  UIMAD.WIDE UR16, UR20, 0x1c, UR26 ;  /* 0x0000001c141078a5 */ /* 0x000fc6000f8e021a */
[----:B------:R-:W-:-:S09]  /*0220*/  IADD3.X R3, PT, PT, RZ, R3, RZ, P0, !PT ;  /* 0x00000003ff037210 */ /* 0x000fd200007fe4ff */
.L_x_18:
[----:B------:R-:W-:Y:S01]  /*0230*/  UIMAD.WIDE UR22, UR20, 0x4, UR26 ;  /* 0x00000004141678a5 */ /* 0x000fe2000f8e021a */
[----:B------:R-:W-:Y:S02]  /*0240*/  IMAD.MOV.U32 R23, RZ, RZ, 0x4 ;  /* 0x00000004ff177424 */ /* 0x000fe400078e00ff */
[----:B------:R-:W-:Y:S01]  /*0250*/  HFMA2 R11, -RZ, RZ, 0, 2.384185791015625e-07 ;  /* 0x00000004ff0b7431 */ /* 0x000fe200000001ff */
[----:B------:R-:W-:Y:S01]  /*0260*/  MOV R25, 0x4 ;  /* 0x0000000400197802 */ /* 0x000fe20000000f00 */
[----:B0-----:R-:W2:Y:S01]  /*0270*/  LDG.E R21, desc[UR18][R2.64+-0x10] ;  /* 0xfffff01202157981 */ /* 0x001ea2000c1e1900 */
[C---:B------:R-:W-:Y:S01]  /*0280*/  IMAD.WIDE R22, R14.reuse, R23, UR26 ;  /* 0x0000001a0e167e25 */ /* 0x040fe2000f8e0217 */
[----:B------:R-:W-:Y:S02]  /*0290*/  MOV R8, UR22 ;  /* 0x0000001600087c02 */ /* 0x000fe40008000f00 */
[----:B------:R-:W-:Y:S01]  /*02a0*/  MOV R9, UR23 ;  /* 0x0000001700097c02 */ /* 0x000fe20008000f00 */
[----:B------:R-:W3:Y:S02]  /*02b0*/  LDG.E R19, desc[UR18][R2.64+-0xc] ;  /* 0xfffff41202137981 */ /* 0x000ee4000c1e1900 */
[----:B------:R-:W-:-:S02]  /*02c0*/  IMAD.WIDE R8, R14, 0x4, R8 ;  /* 0x000000040e087825 */ /* 0x000fc400078e0208 */
[----:B------:R-:W2:Y:S01]  /*02d0*/  LDG.E R22, desc[UR18][R22.64] ;  /* 0x0000001216167981 */ /* 0x000ea2000c1e1900 */
[----:B------:R-:W-:Y:S01]  /*02e0*/  MOV R5, 0x4 ;  /* 0x0000000400057802 */ /* 0x000fe20000000f00 */
[C---:B------:R-:W-:Y:S02]  /*02f0*/  IMAD.WIDE R24, R14.reuse, R25, UR6 ;  /* 0x000000060e187e25 */ /* 0x040fe4000f8e0219 */
[----:B------:R0:W3:Y:S02]  /*0300*/  LDG.E R20, desc[UR18][R8.64] ;  /* 0x0000001208147981 */ /* 0x0000e4000c1e1900 */
[----:B------:R-:W-:Y:S02]  /*0310*/  IMAD.WIDE R10, R14, R11, UR8 ;  /* 0x000000080e0a7e25 */ /* 0x000fe4000f8e020b */
[----:B------:R-:W4:Y:S04]  /*0320*/  LDG.E R18, desc[UR18][R24.64] ;  /* 0x0000001218127981 */ /* 0x000f28000c1e1900 */
[----:B------:R-:W4:Y:S01]  /*0330*/  LDG.E R17, desc[UR18][R2.64+-0x8] ;  /* 0xfffff81202117981 */ /* 0x000f22000c1e1900 */
[----:B0-----:R-:W-:-:S02]  /*0340*/  HFMA2 R9, -RZ, RZ, 0, 2.384185791015625e-07 ;  /* 0x00000004ff097431 */ /* 0x001fc400000001ff */
[----:B------:R-:W-:Y:S01]  /*0350*/  IMAD.MOV.U32 R7, RZ, RZ, 0x4 ;  /* 0x00000004ff077424 */ /* 0x000fe200078e00ff */
[----:B------:R0:W5:Y:S01]  /*0360*/  LDG.E R16, desc[UR18][R10.64] ;  /* 0x000000120a107981 */ /* 0x000162000c1e1900 */
[----:B------:R-:W-:-:S03]  /*0370*/  IMAD.WIDE R4, R14, R5, UR10 ;  /* 0x0000000a0e047e25 */ /* 0x000fc6000f8e0205 */
[----:B------:R-:W5:Y:S01]  /*0380*/  LDG.E R15, desc[UR18][R2.64+-0x4] ;  /* 0xfffffc12020f7981 */ /* 0x000f62000c1e1900 */
[C---:B------:R-:W-:Y:S01]  /*0390*/  IMAD.WIDE R6, R14.reuse, R7, UR12 ;  /* 0x0000000c0e067e25 */ /* 0x040fe2000f8e0207 */
[----:B------:R-:W-:Y:S02]  /*03a0*/  MOV R27, 0x4 ;  /* 0x00000004001b7802 */ /* 0x000fe40000000f00 */
[----:B------:R1:W5:Y:S01]  /*03b0*/  LDG.E R4, desc[UR18][R4.64] ;  /* 0x0000001204047981 */ /* 0x000362000c1e1900 */
[----:B------:R-:W-:-:S03]  /*03c0*/  IMAD.WIDE R8, R14, R9, UR14 ;  /* 0x0000000e0e087e25 */ /* 0x000fc6000f8e0209 */
[----:B------:R-:W5:Y:S01]  /*03d0*/  LDG.E R23, desc[UR18][R2.64] ;  /* 0x0000001202177981 */ /* 0x000f62000c1e1900 */
[----:B0-----:R-:W-:-:S03]  /*03e0*/  IMAD.WIDE R10, R14, R27, UR16 ;  /* 0x000000100e0a7e25 */ /* 0x001fc6000f8e021b */
[----:B------:R-:W5:Y:S04]  /*03f0*/  LDG.E R7, desc[UR18][R6.64] ;  /* 0x0000001206077981 */ /* 0x000f68000c1e1900 */
[----:B------:R-:W5:Y:S04]  /*0400*/  LDG.E R24, desc[UR18][R2.64+0x4] ;  /* 0x0000041202187981 */ /* 0x000f68000c1e1900 */
[----:B------:R-:W5:Y:S04]  /*0410*/  LDG.E R8, desc[UR18][R8.64] ;  /* 0x0000001208087981 */ /* 0x000f68000c1e1900 */
[----:B------:R-:W5:Y:S04]  /*0420*/  LDG.E R25, desc[UR18][R2.64+0x8] ;  /* 0x0000081202197981 */ /* 0x000f68000c1e1900 */
[----:B------:R-:W5:Y:S04]  /*0430*/  LDG.E R10, desc[UR18][R10.64] ;  /* 0x000000120a0a7981 */ /* 0x000f68000c1e1900 */
[----:B------:R0:W5:Y:S01]  /*0440*/  LDG.E R27, desc[UR18][R2.64+0xc] ;  /* 0x00000c12021b7981 */ /* 0x000162000c1e1900 */
[----:B------:R-:W-:-:S04]  /*0450*/  UIADD3 UR5, UPT, UPT, UR5, 0x8, URZ ;  /* 0x0000000805057890 */ /* 0x000fc8000fffe0ff */
[----:B------:R-:W-:Y:S01]  /*0460*/  UISETP.NE.AND UP0, UPT, UR5, URZ, UPT ;  /* 0x000000ff0500728c */ /* 0x000fe2000bf05270 */
[----:B-1----:R-:W-:Y:S02]  /*0470*/  MOV R5, UR20 ;  /* 0x0000001400057c02 */ /* 0x002fe40008000f00 */
[----:B0-----:R-:W-:Y:S02]  /*0480*/  IADD3 R2, P0, PT, R2, 0x20, RZ ;  /* 0x0000002002027810 */ /* 0x001fe40007f1e0ff */
[----:B------:R-:W-:Y:S02]  /*0490*/  LEA R14, R5, R14, 0x3 ;  /* 0x0000000e050e7211 */ /* 0x000fe400078e18ff */
[----:B------:R-:W-:Y:S01]  /*04a0*/  IADD3.X R3, PT, PT, RZ, R3, RZ, P0, !PT ;  /* 0x00000003ff037210 */ /* 0x000fe200007fe4ff */
[----:B--2---:R-:W-:-:S04]  /*04b0*/  FFMA R22, R21, R22, R12 ;  /* 0x0000001615167223 */ /* 0x004fc8000000000c */
[----:B---3--:R-:W-:-:S04]  /*04c0*/  FFMA R20, R19, R20, R22 ;  /* 0x0000001413147223 */ /* 0x008fc80000000016 */
[----:B----4-:R-:W-:-:S04]  /*04d0*/  FFMA R18, R17, R18, R20 ;  /* 0x0000001211127223 */ /* 0x010fc80000000014 */
[----:B-----5:R-:W-:-:S04]  /*04e0*/  FFMA R16, R15, R16, R18 ;  /* 0x000000100f107223 */ /* 0x020fc80000000012 */
[----:B------:R-:W-:-:S04]  /*04f0*/  FFMA R23, R23, R4, R16 ;  /* 0x0000000417177223 */ /* 0x000fc80000000010 */
[----:B------:R-:W-:-:S04]  /*0500*/  FFMA R24, R24, R7, R23 ;  /* 0x0000000718187223 */ /* 0x000fc80000000017 */
[----:B------:R-:W-:-:S04]  /*0510*/  FFMA R8, R25, R8, R24 ;  /* 0x0000000819087223 */ /* 0x000fc80000000018 */
[----:B------:R-:W-:Y:S01]  /*0520*/  FFMA R12, R27, R10, R8 ;  /* 0x0000000a1b0c7223 */ /* 0x000fe20000000008 */
[----:B------:R-:W-:Y:S06]  /*0530*/  BRA.U UP0, `(.L_x_18) ;  /* 0xfffffffd003c7547 */ /* 0x000fec000b83ffff */
.L_x_17:
[----:B------:R-:W-:-:S04]  /*0540*/  ULOP3.LUT UR6, UR20, 0x7, URZ, 0xc0, !UPT ;  /* 0x0000000714067892 */ /* 0x000fc8000f8ec0ff */
[----:B------:R-:W-:-:S09]  /*0550*/  UISETP.NE.AND UP0, UPT, UR6, URZ, UPT ;  /* 0x000000ff0600728c */ /* 0x000fd2000bf05270 */
[----:B------:R-:W-:Y:S05]  /*0560*/  BRA.U !UP0, `(.L_x_19) ;  /* 0x0000000508387547 */ /* 0x000fea000b800000 */
[----:B------:R-:W-:Y:S02]  /*0570*/  UISETP.GE.U32.AND UP0, UPT, UR6, 0x4, UPT ;  /* 0x000000040600788c */ /* 0x000fe4000bf06070 */
[----:B------:R-:W-:-:S04]  /*0580*/  ULOP3.LUT UR5, UR20, 0x3, URZ, 0xc0, !UPT ;  /* 0x0000000314057892 */ /* 0x000fc8000f8ec0ff */
[----:B------:R-:W-:-:S03]  /*0590*/  UISETP.NE.AND UP1, UPT, UR5, URZ, UPT ;  /* 0x000000ff0500728c */ /* 0x000fc6000bf25270 */
[----:B------:R-:W-:Y:S08]  /*05a0*/  BRA.U !UP0, `(.L_x_20) ;  /* 0x00000001087c7547 */ /* 0x000ff0000b800000 */
[----:B------:R-:W1:Y:S01]  /*05b0*/  LDC.64 R6, c[0x0][0x388] ;  /* 0x0000e200ff067b82 */ /* 0x000e620000000a00 */
[----:B------:R-:W2:Y:S01]  /*05c0*/  LDCU.64 UR6, c[0x0][0x380] ;  /* 0x00007000ff0677ac */ /* 0x000ea20008000a00 */
[----:B------:R-:W-:Y:S01]  /*05d0*/  IMAD.U32 R9, RZ, RZ, UR4 ;  /* 0x00000004ff097e24 */ /* 0x000fe2000f8e00ff */
[C---:B------:R-:W-:Y:S02]  /*05e0*/  IADD3 R3, PT, PT, R13.reuse, UR4, RZ ;  /* 0x000000040d037c10 */ /* 0x040fe4000fffe0ff */
[----:B------:R-:W-:Y:S01]  /*05f0*/  IADD3 R10, P0, PT, R13, UR4, RZ ;  /* 0x000000040d0a7c10 */ /* 0x000fe2000ff1e0ff */
[----:B------:R-:W-:Y:S01]  /*0600*/  IMAD R9, R9, UR20, R0 ;  /* 0x0000001409097c24 */ /* 0x000fe2000f8e0200 */
[----:B------:R-:W-:Y:S01]  /*0610*/  MOV R11, UR20 ;  /* 0x00000014000b7c02 */ /* 0x000fe20008000f00 */
[----:B------:R-:W3:Y:S01]  /*0620*/  LDC.64 R4, c[0x0][0x380] ;  /* 0x0000e000ff047b82 */ /* 0x000ee20000000a00 */
[----:B------:R-:W-:Y:S01]  /*0630*/  MOV R15, UR20 ;  /* 0x00000014000f7c02 */ /* 0x000fe20008000f00 */
[----:B-1----:R-:W-:Y:S01]  /*0640*/  IMAD.WIDE R6, R9, 0x4, R6 ;  /* 0x0000000409067825 */ /* 0x002fe200078e0206 */
[----:B------:R-:W-:-:S05]  /*0650*/  MOV R9, UR20 ;  /* 0x0000001400097c02 */ /* 0x000fca0008000f00 */
[----:B------:R-:W-:Y:S02]  /*0660*/  IMAD.WIDE R8, R9, 0x4, R6 ;  /* 0x0000000409087825 */ /* 0x000fe400078e0206 */
[----:B0-----:R-:W4:Y:S02]  /*0670*/  LDG.E R6, desc[UR18][R6.64] ;  /* 0x0000001206067981 */ /* 0x001f24000c1e1900 */
[----:B---3--:R-:W-:Y:S01]  /*0680*/  IMAD.WIDE.U32 R4, R3, 0x4, R4 ;  /* 0x0000000403047825 */ /* 0x008fe200078e0004 */
[----:B------:R-:W-:Y:S01]  /*0690*/  IADD3.X R3, PT, PT, RZ, RZ, RZ, P0, !PT ;  /* 0x000000ffff037210 */ /* 0x000fe200007fe4ff */
[----:B------:R-:W3:Y:S01]  /*06a0*/  LDG.E R17, desc[UR18][R8.64] ;  /* 0x0000001208117981 */ /* 0x000ee2000c1e1900 */
[----:B--2---:R-:W-:-:S03]  /*06b0*/  LEA R2, P0, R10, UR6, 0x2 ;  /* 0x000000060a027c11 */ /* 0x004fc6000f8010ff */
[----:B------:R-:W4:Y:S01]  /*06c0*/  LDG.E R5, desc[UR18][R4.64] ;  /* 0x0000001204057981 */ /* 0x000f22000c1e1900 */
[----:B------:R-:W-:Y:S01]  /*06d0*/  LEA.HI.X R3, R10, UR7, R3, 0x2, P0 ;  /* 0x000000070a037c11 */ /* 0x000fe200080f1403 */
[----:B------:R-:W-:-:S04]  /*06e0*/  IMAD.WIDE R10, R11, 0x4, R8 ;  /* 0x000000040b0a7825 */ /* 0x000fc800078e0208 */
[----:B------:R-:W3:Y:S01]  /*06f0*/  LDG.E R16, desc[UR18][R2.64+0x4] ;  /* 0x0000041202107981 */ /* 0x000ee2000c1e1900 */
[----:B------:R-:W-:-:S03]  /*0700*/  IMAD.WIDE R14, R15, 0x4, R10 ;  /* 0x000000040f0e7825 */ /* 0x000fc600078e020a */
[----:B------:R-:W2:Y:S04]  /*0710*/  LDG.E R19, desc[UR18][R10.64] ;  /* 0x000000120a137981 */ /* 0x000ea8000c1e1900 */
[----:B------:R-:W2:Y:S04]  /*0720*/  LDG.E R18, desc[UR18][R2.64+0x8] ;  /* 0x0000081202127981 */ /* 0x000ea8000c1e1900 */
[----:B------:R-:W5:Y:S04]  /*0730*/  LDG.E R20, desc[UR18][R2.64+0xc] ;  /* 0x00000c1202147981 */ /* 0x000f68000c1e1900 */
[----:B------:R-:W5:Y:S01]  /*0740*/  LDG.E R14, desc[UR18][R14.64] ;  /* 0x000000120e0e7981 */ /* 0x000f62000c1e1900 */
[----:B------:R-:W-:Y:S01]  /*0750*/  UIADD3 UR4, UPT, UPT, UR4, 0x4, URZ ;  /* 0x0000000404047890 */ /* 0x000fe2000fffe0ff */
[----:B----4-:R-:W-:-:S04]  /*0760*/  FFMA R5, R5, R6, R12 ;  /* 0x0000000605057223 */ /* 0x010fc8000000000c */
[----:B---3--:R-:W-:-:S04]  /*0770*/  FFMA R5, R16, R17, R5 ;  /* 0x0000001110057223 */ /* 0x008fc80000000005 */
[----:B--2---:R-:W-:-:S04]  /*0780*/  FFMA R5, R18, R19, R5 ;  /* 0x0000001312057223 */ /* 0x004fc80000000005 */
[----:B-----5:R-:W-:-:S07]  /*0790*/  FFMA R12, R20, R14, R5 ;  /* 0x0000000e140c7223 */ /* 0x020fce0000000005 */
.L_x_20:
[----:B------:R-:W-:Y:S05]  /*07a0*/  BRA.U !UP1, `(.L_x_19) ;  /* 0x0000000109a87547 */ /* 0x000fea000b800000 */
[----:B------:R-:W-:Y:S01]  /*07b0*/  UISETP.NE.AND UP0, UPT, UR5, 0x1, UPT ;  /* 0x000000010500788c */ /* 0x000fe2000bf05270 */
[----:B------:R-:W-:Y:S01]  /*07c0*/  MOV R7, UR4 ;  /* 0x0000000400077c02 */ /* 0x000fe20008000f00 */
[----:B------:R-:W-:Y:S02]  /*07d0*/  ULOP3.LUT UR5, UR20, 0x1, URZ, 0xc0, !UPT ;  /* 0x0000000114057892 */ /* 0x000fe4000f8ec0ff */
[----:B------:R-:W-:Y:S02]  /*07e0*/  MOV R15, UR20 ;  /* 0x00000014000f7c02 */ /* 0x000fe40008000f00 */
[----:B------:R-:W-:Y:S01]  /*07f0*/  UISETP.NE.U32.AND UP1, UPT, UR5, 0x1, UPT ;  /* 0x000000010500788c */ /* 0x000fe2000bf25070 */
[----:B------:R-:W-:-:S04]  /*0800*/  PLOP3.LUT P1, PT, PT, PT, UP0, 0x80, 0x8 ;  /* 0x000000000008781c */ /* 0x000fc80003f2f008 */
[----:B------:R-:W1:Y:S01]  /*0810*/  @UP0 LDCU.128 UR8, c[0x0][0x380] ;  /* 0x00007000ff0807ac */ /* 0x000e620008000c00 */
[----:B------:R-:W-:Y:S01]  /*0820*/  PLOP3.LUT P0, PT, PT, PT, UP1, 0x80, 0x8 ;  /* 0x000000000008781c */ /* 0x000fe20003f0f018 */
[----:B------:R-:W2:Y:S04]  /*0830*/  @UP0 LDCU.64 UR6, c[0x0][0x380] ;  /* 0x00007000ff0607ac */ /* 0x000ea80008000a00 */
[----:B------:R-:W3:Y:S03]  /*0840*/  @!UP1 LDCU.128 UR12, c[0x0][0x380] ;  /* 0x00007000ff0c97ac */ /* 0x000ee60008000c00 */
[C---:B------:R-:W-:Y:S02]  /*0850*/  @P1 IADD3 R3, PT, PT, R13.reuse, UR4, RZ ;  /* 0x000000040d031c10 */ /* 0x040fe4000fffe0ff */
[----:B------:R-:W-:Y:S01]  /*0860*/  @P1 IADD3 R6, P2, PT, R13, UR4, RZ ;  /* 0x000000040d061c10 */ /* 0x000fe2000ff5e0ff */
[----:B------:R-:W-:Y:S01]  /*0870*/  @UP0 UIADD3 UR4, UPT, UPT, UR4, 0x2, URZ ;  /* 0x0000000204040890 */ /* 0x000fe2000fffe0ff */
[----:B-1----:R-:W-:Y:S01]  /*0880*/  MOV R11, UR9 ;  /* 0x00000009000b7c02 */ /* 0x002fe20008000f00 */
[----:B------:R-:W-:Y:S01]  /*0890*/  IMAD.U32 R10, RZ, RZ, UR8 ;  /* 0x00000008ff0a7e24 */ /* 0x000fe2000f8e00ff */
[----:B------:R-:W-:-:S02]  /*08a0*/  MOV R4, UR10 ;  /* 0x0000000a00047c02 */ /* 0x000fc40008000f00 */
[----:B------:R-:W-:Y:S01]  /*08b0*/  MOV R5, UR11 ;  /* 0x0000000b00057c02 */ /* 0x000fe20008000f00 */
[----:B------:R-:W-:-:S04]  /*08c0*/  @P1 IMAD.WIDE.U32 R10, R3, 0x4, R10 ;  /* 0x00000004030a1825 */ /* 0x000fc800078e000a */
[----:B------:R-:W-:Y:S01]  /*08d0*/  @P1 IMAD R3, R7, UR20, R0 ;  /* 0x0000001407031c24 */ /* 0x000fe2000f8e0200 */
[----:B------:R-:W-:Y:S01]  /*08e0*/  @P1 IADD3.X R7, PT, PT, RZ, RZ, RZ, P2, !PT ;  /* 0x000000ffff071210 */ /* 0x000fe200017fe4ff */
[----:B------:R-:W-:Y:S01]  /*08f0*/  IMAD.U32 R19, RZ, RZ, UR4 ;  /* 0x00000004ff137e24 */ /* 0x000fe2000f8e00ff */
[C---:B--2---:R-:W-:Y:S01]  /*0900*/  @P1 LEA R2, P2, R6.reuse, UR6, 0x2 ;  /* 0x0000000606021c11 */ /* 0x044fe2000f8410ff */
[----:B------:R-:W-:Y:S01]  /*0910*/  @P1 IMAD.WIDE R4, R3, 0x4, R4 ;  /* 0x0000000403041825 */ /* 0x000fe200078e0204 */
[----:B------:R-:W-:Y:S01]  /*0920*/  @!P0 IADD3 R17, PT, PT, R13, UR4, RZ ;  /* 0x000000040d118c10 */ /* 0x000fe2000fffe0ff */
[----:B0-----:R-:W2:Y:S01]  /*0930*/  @P1 LDG.E R11, desc[UR18][R10.64] ;  /* 0x000000120a0b1981 */ /* 0x001ea2000c1e1900 */
[----:B------:R-:W-:Y:S01]  /*0940*/  @P1 LEA.HI.X R3, R6, UR7, R7, 0x2, P2 ;  /* 0x0000000706031c11 */ /* 0x000fe200090f1407 */
[----:B------:R-:W-:Y:S01]  /*0950*/  @!P0 IMAD R19, R19, UR20, R0 ;  /* 0x0000001413138c24 */ /* 0x000fe2000f8e0200 */
[----:B---3--:R-:W-:Y:S01]  /*0960*/  MOV R6, UR12 ;  /* 0x0000000c00067c02 */ /* 0x008fe20008000f00 */
[----:B------:R-:W-:Y:S01]  /*0970*/  @P1 IMAD.WIDE R14, R15, 0x4, R4 ;  /* 0x000000040f0e1825 */ /* 0x000fe200078e0204 */
[----:B------:R-:W-:Y:S01]  /*0980*/  MOV R7, UR13 ;  /* 0x0000000d00077c02 */ /* 0x000fe20008000f00 */
[----:B------:R-:W2:Y:S01]  /*0990*/  @P1 LDG.E R4, desc[UR18][R4.64] ;  /* 0x0000001204041981 */ /* 0x000ea2000c1e1900 */
[----:B------:R-:W-:-:S02]  /*09a0*/  MOV R8, UR14 ;  /* 0x0000000e00087c02 */ /* 0x000fc40008000f00 */
[----:B------:R-:W-:Y:S01]  /*09b0*/  MOV R9, UR15 ;  /* 0x0000000f00097c02 */ /* 0x000fe20008000f00 */
[----:B------:R-:W-:Y:S01]  /*09c0*/  @!P0 IMAD.WIDE.U32 R6, R17, 0x4, R6 ;  /* 0x0000000411068825 */ /* 0x000fe200078e0006 */
[----:B------:R-:W3:Y:S03]  /*09d0*/  @P1 LDG.E R14, desc[UR18][R14.64] ;  /* 0x000000120e0e1981 */ /* 0x000ee6000c1e1900 */
[----:B------:R-:W-:Y:S01]  /*09e0*/  @!P0 IMAD.WIDE R8, R19, 0x4, R8 ;  /* 0x0000000413088825 */ /* 0x000fe200078e0208 */
[----:B------:R-:W3:Y:S04]  /*09f0*/  @P1 LDG.E R2, desc[UR18][R2.64+0x4] ;  /* 0x0000041202021981 */ /* 0x000ee8000c1e1900 */
[----:B------:R-:W4:Y:S04]  /*0a00*/  @!P0 LDG.E R7, desc[UR18][R6.64] ;  /* 0x0000001206078981 */ /* 0x000f28000c1e1900 */
[----:B------:R-:W4:Y:S01]  /*0a10*/  @!P0 LDG.E R8, desc[UR18][R8.64] ;  /* 0x0000001208088981 */ /* 0x000f22000c1e1900 */
[----:B--2---:R-:W-:-:S04]  /*0a20*/  @P1 FFMA R11, R11, R4, R12 ;  /* 0x000000040b0b1223 */ /* 0x004fc8000000000c */
[----:B---3--:R-:W-:-:S04]  /*0a30*/  @P1 FFMA R12, R2, R14, R11 ;  /* 0x0000000e020c1223 */ /* 0x008fc8000000000b */
[----:B----4-:R-:W-:-:S07]  /*0a40*/  @!P0 FFMA R12, R7, R8, R12 ;  /* 0x00000008070c8223 */ /* 0x010fce000000000c */
.L_x_19:
[----:B------:R-:W1:Y:S01]  /*0a50*/  LDC.64 R2, c[0x0][0x390] ;  /* 0x0000e400ff027b82 */ /* 0x000e620000000a00 */
[----:B------:R-:W-:-:S05]  /*0a60*/  IADD3 R13, PT, PT, R0, R13, RZ ;  /* 0x0000000d000d7210 */ /* 0x000fca0007ffe0ff */
[----:B-1----:R-:W-:-:S05]  /*0a70*/  IMAD.WIDE R2, R13, 0x4, R2 ;  /* 0x000000040d027825 */ /* 0x002fca00078e0202 */
[----:B0-----:R-:W-:Y:S01]  /*0a80*/  STG.E desc[UR18][R2.64], R12 ;  /* 0x0000000c02007986 */ /* 0x001fe2000c101912 */
[----:B------:R-:W-:Y:S05]  /*0a90*/  EXIT ;  /* 0x000000000000794d */ /* 0x000fea0003800000 */
.L_x_21:
        /* <DEDUP_REMOVED lines=14> */
.L_x_27:


//--------------------- .nv.shared._Z29packed_tiled_wmma_gemm_kernelP6__halfS0_Pfi --------------------------
	.section	.nv.shared._Z29packed_tiled_wmma_gemm_kernelP6__halfS0_Pfi,"aw",@nobits
	.sectionflags	@""
	.align	2
.nv.shared._Z29packed_tiled_wmma_gemm_kernelP6__halfS0_Pfi:
	.zero		5120


//--------------------- .nv.shared.reserved.0     --------------------------
	.section	.nv.shared.reserved.0,"aw",@nobits
	.weak		__nv_reservedSMEM_offset_0_alias
	.size		__nv_reservedSMEM_offset_0_alias, 0, 64
	.other		__nv_reservedSMEM_offset_0_alias,@"STO_CUDA_RESERVED_SHARED STV_DEFAULT"
__nv_reservedSMEM_offset_0_alias:
	.zero		0
	.zero		64


//--------------------- .nv.shared._Z24packed_tiled_gemm_kernelPfS_S_i --------------------------
	.section	.nv.shared._Z24packed_tiled_gemm_kernelPfS_S_i,"aw",@nobits
	.sectionflags	@""
	.align	4
.nv.shared._Z24packed_tiled_gemm_kernelPfS_S_i:
	.zero		9216


//--------------------- .nv.shared._Z17tiled_gemm_kernelPfS_S_i --------------------------
	.section	.nv.shared._Z17tiled_gemm_kernelPfS_S_i,"aw",@nobits
	.sectionflags	@""
	.align	4
.nv.shared._Z17tiled_gemm_kernelPfS_S_i:
	.zero		9216


//--------------------- .nv.constant0._Z29packed_tiled_wmma_gemm_kernelP6__halfS0_Pfi --------------------------
	.section	.nv.constant0._Z29packed_tiled_wmma_gemm_kernelP6__halfS0_Pfi,"a",@progbits
	.sectionflags	@""
	.align	4
.nv.constant0._Z29packed_tiled_wmma_gemm_kernelP6__halfS0_Pfi:
	.zero		924


//--------------------- .nv.constant0._Z25pack_float_to_half_kernelPfP6__halfi --------------------------
	.section	.nv.constant0._Z25pack_float_to_half_kernelPfP6__halfi,"a",@progbits
	.sectionflags	@""
	.align	4
.nv.constant0._Z25pack_float_to_half_kernelPfP6__halfi:
	.zero		916


//--------------------- .nv.constant0._Z24packed_tiled_gemm_kernelPfS_S_i --------------------------
	.section	.nv.constant0._Z24packed_tiled_gemm_kernelPfS_S_i,"a",@progbits
	.sectionflags	@""
	.align	4
.nv.constant0._Z24packed_tiled_gemm_kernelPfS_S_i:
	.zero		924


//--------------------- .nv.constant0._Z18pack_matrix_kernelPfS_i --------------------------
	.section	.nv.constant0._Z18pack_matrix_kernelPfS_i,"a",@progbits
	.sectionflags	@""
	.align	4
.nv.constant0._Z18pack_matrix_kernelPfS_i:
	.zero		916


//--------------------- .nv.constant0._Z17tiled_gemm_kernelPfS_S_i --------------------------
	.section	.nv.constant0._Z17tiled_gemm_kernelPfS_S_i,"a",@progbits
	.sectionflags	@""
	.align	4
.nv.constant0._Z17tiled_gemm_kernelPfS_S_i:
	.zero		924


//--------------------- .nv.constant0._Z17naive_gemm_kernelPfS_S_i --------------------------
	.section	.nv.constant0._Z17naive_gemm_kernelPfS_S_i,"a",@progbits
	.sectionflags	@""
	.align	4
.nv.constant0._Z17naive_gemm_kernelPfS_S_i:
	.zero		924


//--------------------- SYMBOLS --------------------------

	.type		.nv.reservedSmem.offset0,@object
	.size		.nv.reservedSmem.offset0,0x4
	.type		.nv.reservedSmem.cap,@object
	.size		.nv.reservedSmem.cap,0x4
